# CuTe-DSL kernel — source=cudnn_frontend_dsl family=grouped_gemm_swiglu
# config = {"ab_dtype": "Float4E2M1FN", "sf_vec": 32, "d_dtype": "BFloat16", "vector_f32": true, "mma_mn": [128, 128], "cluster_mn": [1, 1]}


// ===== COMPILED SASS (sm_100a) =====

	.target	sm_100a

	.elftype	@"ET_EXEC"


//--------------------- .note.nv.tkinfo           --------------------------
	.section	.note.nv.tkinfo,"",@"SHT_NOTE"
	.sectionflags	@"SHF_NOTE_NV_TKINFO"
	.tkinfo
        /*0018*/ 	.word	0x00000081
        /*0030*/ 	.string	""
        /*0030*/ 	.string	"ptxas"
        /*0030*/ 	.string	"Cuda compilation tools, release 12.9, V12.9.83"
        /*0030*/ 	.string	"Build system must define TOOLS_VERSION_EXTENDED"
        /*0030*/ 	.string	"-O 3 -arch sm_100a "



//--------------------- .note.nv.cuver            --------------------------
	.section	.note.nv.cuver,"",@"SHT_NOTE"
	.sectionflags	@"SHF_NOTE_NV_CUVER"
        /*0018*/ 	.short	0x0001
        /*001a*/ 	.short	0x0064
        /*001c*/ 	.short	0x0001
        /*001e*/ 	.short	0x0000
        /*0020*/ 	.short	0x0001
        /*0022*/ 	.short	0x0000


//--------------------- .nv.info                  --------------------------
	.section	.nv.info,"",@"SHT_CUDA_INFO"
	.align	4


	//----- nvinfo : EIATTR_REGCOUNT
	.align		4
        /*0000*/ 	.byte	0x04, 0x2f
        /*0002*/ 	.short	(.L_4 - .L_3)
	.align		4
.L_3:
        /*0004*/ 	.word	index@(kernel_cutlass_kernel_cudnngrouped_gemmgrouped_gemm_swiglugrouped_gemm_swiglu_quantBlockScaledContiguousGroupedGemmKernel_object_at__TiledMMA_ThrLayoutVMNK11110000_PermutationMNK____MMAAt_0)
        /*0008*/ 	.word	0x00000085


	//----- nvinfo : EIATTR_FRAME_SIZE
	.align		4
.L_4:
        /*000c*/ 	.byte	0x04, 0x11
        /*000e*/ 	.short	(.L_6 - .L_5)
	.align		4
.L_5:
        /*0010*/ 	.word	index@($__internal_2_$__cuda_sm10x_tcgen05_guardrail_trap_unallocated_columns_being_dealloced)
        /*0014*/ 	.word	0x00000000


	//----- nvinfo : EIATTR_FRAME_SIZE
	.align		4
.L_6:
        /*0018*/ 	.byte	0x04, 0x11
        /*001a*/ 	.short	(.L_8 - .L_7)
	.align		4
.L_7:
        /*001c*/ 	.word	index@($__internal_1_$__cuda_sm10x_tcgen05_guardrail_trap_phase_invalid_during_alloc)
        /*0020*/ 	.word	0x00000000


	//----- nvinfo : EIATTR_FRAME_SIZE
	.align		4
.L_8:
        /*0024*/ 	.byte	0x04, 0x11
        /*0026*/ 	.short	(.L_10 - .L_9)
	.align		4
.L_9:
        /*0028*/ 	.word	index@($__internal_0_$__cuda_sm10x_tcgen05_guardrail_trap_col_being_dealloced_not_returned_by_alloc)
        /*002c*/ 	.word	0x00000000


	//----- nvinfo : EIATTR_FRAME_SIZE
	.align		4
.L_10:
        /*0030*/ 	.byte	0x04, 0x11
        /*0032*/ 	.short	(.L_12 - .L_11)
	.align		4
.L_11:
        /*0034*/ 	.word	index@(kernel_cutlass_kernel_cudnngrouped_gemmgrouped_gemm_swiglugrouped_gemm_swiglu_quantBlockScaledContiguousGroupedGemmKernel_object_at__TiledMMA_ThrLayoutVMNK11110000_PermutationMNK____MMAAt_0)
        /*0038*/ 	.word	0x00000000


	//----- nvinfo : EIATTR_MIN_STACK_SIZE
	.align		4
.L_12:
        /*003c*/ 	.byte	0x04, 0x12
        /*003e*/ 	.short	(.L_14 - .L_13)
	.align		4
.L_13:
        /*0040*/ 	.word	index@(kernel_cutlass_kernel_cudnngrouped_gemmgrouped_gemm_swiglugrouped_gemm_swiglu_quantBlockScaledContiguousGroupedGemmKernel_object_at__TiledMMA_ThrLayoutVMNK11110000_PermutationMNK____MMAAt_0)
        /*0044*/ 	.word	0x00000000
.L_14:


//--------------------- .nv.info.kernel_cutlass_kernel_cudnngrouped_gemmgrouped_gemm_swiglugrouped_gemm_swiglu_quantBlockScaledContiguousGroupedGemmKernel_object_at__TiledMMA_ThrLayoutVMNK11110000_PermutationMNK____MMAAt_0 --------------------------
	.section	.nv.info.kernel_cutlass_kernel_cudnngrouped_gemmgrouped_gemm_swiglugrouped_gemm_swiglu_quantBlockScaledContiguousGroupedGemmKernel_object_at__TiledMMA_ThrLayoutVMNK11110000_PermutationMNK____MMAAt_0,"",@"SHT_CUDA_INFO"
	.sectionflags	@""
	.align	4


	//----- nvinfo : EIATTR_CUDA_API_VERSION
	.align		4
        /*0000*/ 	.byte	0x04, 0x37
        /*0002*/ 	.short	(.L_16 - .L_15)
.L_15:
        /*0004*/ 	.word	0x00000081


	//----- nvinfo : EIATTR_KPARAM_INFO
	.align		4
.L_16:
        /*0008*/ 	.byte	0x04, 0x17
        /*000a*/ 	.short	(.L_18 - .L_17)
.L_17:
        /*000c*/ 	.word	0x00000000
        /*0010*/ 	.short	0x000f
        /*0012*/ 	.short	0x03f8
        /*0014*/ 	.byte	0x00, 0xf0, 0x31, 0x00


	//----- nvinfo : EIATTR_KPARAM_INFO
	.align		4
.L_18:
        /*0018*/ 	.byte	0x04, 0x17
        /*001a*/ 	.short	(.L_20 - .L_19)
.L_19:
        /*001c*/ 	.word	0x00000000
        /*0020*/ 	.short	0x000e
        /*0022*/ 	.short	0x03ec
        /*0024*/ 	.byte	0x00, 0xf0, 0x31, 0x00


	//----- nvinfo : EIATTR_KPARAM_INFO
	.align		4
.L_20:
        /*0028*/ 	.byte	0x04, 0x17
        /*002a*/ 	.short	(.L_22 - .L_21)
.L_21:
        /*002c*/ 	.word	0x00000000
        /*0030*/ 	.short	0x000d
        /*0032*/ 	.short	0x03e0
        /*0034*/ 	.byte	0x00, 0xf0, 0x31, 0x00


	//----- nvinfo : EIATTR_KPARAM_INFO
	.align		4
.L_22:
        /*0038*/ 	.byte	0x04, 0x17
        /*003a*/ 	.short	(.L_24 - .L_23)
.L_23:
        /*003c*/ 	.word	0x00000000
        /*0040*/ 	.short	0x000c
        /*0042*/ 	.short	0x03d8
        /*0044*/ 	.byte	0x00, 0xf0, 0x21, 0x00


	//----- nvinfo : EIATTR_KPARAM_INFO
	.align		4
.L_24:
        /*0048*/ 	.byte	0x04, 0x17
        /*004a*/ 	.short	(.L_26 - .L_25)
.L_25:
        /*004c*/ 	.word	0x00000000
        /*0050*/ 	.short	0x000b
        /*0052*/ 	.short	0x03d0
        /*0054*/ 	.byte	0x00, 0xf0, 0x21, 0x00


	//----- nvinfo : EIATTR_KPARAM_INFO
	.align		4
.L_26:
        /*0058*/ 	.byte	0x04, 0x17
        /*005a*/ 	.short	(.L_28 - .L_27)
.L_27:
        /*005c*/ 	.word	0x00000000
        /*0060*/ 	.short	0x000a
        /*0062*/ 	.short	0x03c8
        /*0064*/ 	.byte	0x00, 0xf0, 0x21, 0x00


	//----- nvinfo : EIATTR_KPARAM_INFO
	.align		4
.L_28:
        /*0068*/ 	.byte	0x04, 0x17
        /*006a*/ 	.short	(.L_30 - .L_29)
.L_29:
        /*006c*/ 	.word	0x00000000
        /*0070*/ 	.short	0x0009
        /*0072*/ 	.short	0x03c0
        /*0074*/ 	.byte	0x00, 0xf0, 0x21, 0x00


	//----- nvinfo : EIATTR_KPARAM_INFO
	.align		4
.L_30:
        /*0078*/ 	.byte	0x04, 0x17
        /*007a*/ 	.short	(.L_32 - .L_31)
.L_31:
        /*007c*/ 	.word	0x00000000
        /*0080*/ 	.short	0x0008
        /*0082*/ 	.short	0x0340
        /*0084*/ 	.byte	0x00, 0xf0, 0x01, 0x02


	//----- nvinfo : EIATTR_KPARAM_INFO
	.align		4
.L_32:
        /*0088*/ 	.byte	0x04, 0x17
        /*008a*/ 	.short	(.L_34 - .L_33)
.L_33:
        /*008c*/ 	.word	0x00000000
        /*0090*/ 	.short	0x0007
        /*0092*/ 	.short	0x02c0
        /*0094*/ 	.byte	0x00, 0xf0, 0x01, 0x02


	//----- nvinfo : EIATTR_KPARAM_INFO
	.align		4
.L_34:
        /*0098*/ 	.byte	0x04, 0x17
        /*009a*/ 	.short	(.L_36 - .L_35)
.L_35:
        /*009c*/ 	.word	0x00000000
        /*00a0*/ 	.short	0x0006
        /*00a2*/ 	.short	0x0240
        /*00a4*/ 	.byte	0x00, 0xf0, 0x01, 0x02


	//----- nvinfo : EIATTR_KPARAM_INFO
	.align		4
.L_36:
        /*00a8*/ 	.byte	0x04, 0x17
        /*00aa*/ 	.short	(.L_38 - .L_37)
.L_37:
        /*00ac*/ 	.word	0x00000000
        /*00b0*/ 	.short	0x0005
        /*00b2*/ 	.short	0x01c0
        /*00b4*/ 	.byte	0x00, 0xf0, 0x01, 0x02


	//----- nvinfo : EIATTR_KPARAM_INFO
	.align		4
.L_38:
        /*00b8*/ 	.byte	0x04, 0x17
        /*00ba*/ 	.short	(.L_40 - .L_39)
.L_39:
        /*00bc*/ 	.word	0x00000000
        /*00c0*/ 	.short	0x0004
        /*00c2*/ 	.short	0x0140
        /*00c4*/ 	.byte	0x00, 0xf0, 0x01, 0x02


	//----- nvinfo : EIATTR_KPARAM_INFO
	.align		4
.L_40:
        /*00c8*/ 	.byte	0x04, 0x17
        /*00ca*/ 	.short	(.L_42 - .L_41)
.L_41:
        /*00cc*/ 	.word	0x00000000
        /*00d0*/ 	.short	0x0003
        /*00d2*/ 	.short	0x00c0
        /*00d4*/ 	.byte	0x00, 0xf0, 0x01, 0x02


	//----- nvinfo : EIATTR_KPARAM_INFO
	.align		4
.L_42:
        /*00d8*/ 	.byte	0x04, 0x17
        /*00da*/ 	.short	(.L_44 - .L_43)
.L_43:
        /*00dc*/ 	.word	0x00000000
        /*00e0*/ 	.short	0x0002
        /*00e2*/ 	.short	0x0040
        /*00e4*/ 	.byte	0x00, 0xf0, 0x01, 0x02


	//----- nvinfo : EIATTR_KPARAM_INFO
	.align		4
.L_44:
        /*00e8*/ 	.byte	0x04, 0x17
        /*00ea*/ 	.short	(.L_46 - .L_45)
.L_45:
        /*00ec*/ 	.word	0x00000000
        /*00f0*/ 	.short	0x0001
        /*00f2*/ 	.short	0x000c
        /*00f4*/ 	.byte	0x00, 0xf0, 0x31, 0x00


	//----- nvinfo : EIATTR_KPARAM_INFO
	.align		4
.L_46:
        /*00f8*/ 	.byte	0x04, 0x17
        /*00fa*/ 	.short	(.L_48 - .L_47)
.L_47:
        /*00fc*/ 	.word	0x00000000
        /*0100*/ 	.short	0x0000
        /*0102*/ 	.short	0x0000
        /*0104*/ 	.byte	0x00, 0xf0, 0x31, 0x00


	//----- nvinfo : EIATTR_AT_ENTRY_FRAGMENTS
	.align		4
.L_48:
        /*0108*/ 	.byte	0x04, 0x4f
        /*010a*/ 	.short	(.L_50 - .L_49)


	//   ....[0]....
.L_49:
        /*010c*/ 	.word	0x00000004


	//----- nvinfo : EIATTR_RESERVED_SMEM_USED
	.align		4
.L_50:
        /*0110*/ 	.byte	0x01, 0x41
	.zero		2


	//----- nvinfo : EIATTR_SPARSE_MMA_MASK
	.align		4
        /*0114*/ 	.byte	0x03, 0x50
        /*0116*/ 	.short	0x0000


	//----- nvinfo : EIATTR_TCGEN05_1CTA_USED
	.align		4
        /*0118*/ 	.byte	0x01, 0x51
	.zero		2


	//----- nvinfo : EIATTR_MAXREG_COUNT
	.align		4
        /*011c*/ 	.byte	0x03, 0x1b
        /*011e*/ 	.short	0x00ff


	//----- nvinfo : EIATTR_NUM_BARRIERS
	.align		4
        /*0120*/ 	.byte	0x02, 0x4c
        /*0122*/ 	.byte	0x05
	.zero		1


	//----- nvinfo : EIATTR_INT_WARP_WIDE_INSTR_OFFSETS
	.align		4
        /*0124*/ 	.byte	0x04, 0x31
        /*0126*/ 	.short	(.L_52 - .L_51)


	//   ....[0]....
.L_51:
        /*0128*/ 	.word	0x000045d0


	//   ....[1]....
        /*012c*/ 	.word	0x00004610


	//----- nvinfo : EIATTR_COOP_GROUP_MASK_REGIDS
	.align		4
.L_52:
        /*0130*/ 	.byte	0x04, 0x29
        /*0132*/ 	.short	(.L_54 - .L_53)


	//   ....[0]....
.L_53:
        /*0134*/ 	.word	0xffffffff


	//   ....[1]....
        /*0138*/ 	.word	0xffffffff


	//   ....[2]....
        /*013c*/ 	.word	0xffffffff


	//   ....[3]....
        /*0140*/ 	.word	0xffffffff


	//   ....[4]....
        /*0144*/ 	.word	0xffffffff


	//   ....[5]....
        /*0148*/ 	.word	0xffffffff


	//   ....[6]....
        /*014c*/ 	.word	0xffffffff


	//   ....[7]....
        /*0150*/ 	.word	0xffffffff


	//   ....[8]....
        /*0154*/ 	.word	0xffffffff


	//----- nvinfo : EIATTR_COOP_GROUP_INSTR_OFFSETS
	.align		4
.L_54:
        /*0158*/ 	.byte	0x04, 0x28
        /*015a*/ 	.short	(.L_56 - .L_55)


	//   ....[0]....
.L_55:
        /*015c*/ 	.word	0x000000b0


	//   ....[1]....
        /*0160*/ 	.word	0x000009a0


	//   ....[2]....
        /*0164*/ 	.word	0x00000be0


	//   ....[3]....
        /*0168*/ 	.word	0x00000c40


	//   ....[4]....
        /*016c*/ 	.word	0x00002520


	//   ....[5]....
        /*0170*/ 	.word	0x000027e0


	//   ....[6]....
        /*0174*/ 	.word	0x000041c0


	//   ....[7]....
        /*0178*/ 	.word	0x00004470


	//   ....[8]....
        /*017c*/ 	.word	0x000046c0


	//----- nvinfo : EIATTR_VRC_CTA_INIT_COUNT
	.align		4
.L_56:
        /*0180*/ 	.byte	0x02, 0x4a
        /*0182*/ 	.byte	0x80
	.zero		1


	//----- nvinfo : EIATTR_MBARRIER_INSTR_OFFSETS
	.align		4
        /*0184*/ 	.byte	0x04, 0x39
        /*0186*/ 	.short	(.L_58 - .L_57)


	//   ....[0]....
.L_57:
        /*0188*/ 	.word	0x00000330
        /*018c*/ 	.word	0x000000ff
        /*0190*/ 	.word	0x00000000
        /*0194*/ 	.short	0x0100
        /*0196*/ 	.byte	0x05
	.zero		1


	//   ....[1]....
        /*0198*/ 	.word	0x00000340
        /*019c*/ 	.word	0x000000ff
        /*01a0*/ 	.word	0x00000008
        /*01a4*/ 	.short	0x0100
        /*01a6*/ 	.byte	0x05
	.zero		1


	//   ....[2]....
        /*01a8*/ 	.word	0x00000350
        /*01ac*/ 	.word	0x000000ff
        /*01b0*/ 	.word	0x00000010
        /*01b4*/ 	.short	0x0100
        /*01b6*/ 	.byte	0x05
	.zero		1


	//   ....[3]....
        /*01b8*/ 	.word	0x00000360
        /*01bc*/ 	.word	0x000000ff
        /*01c0*/ 	.word	0x00000018
        /*01c4*/ 	.short	0x0100
        /*01c6*/ 	.byte	0x05
	.zero		1


	//   ....[4]....
        /*01c8*/ 	.word	0x00000370
        /*01cc*/ 	.word	0x000000ff
        /*01d0*/ 	.word	0x00000020
        /*01d4*/ 	.short	0x0100
        /*01d6*/ 	.byte	0x05
	.zero		1


	//   ....[5]....
        /*01d8*/ 	.word	0x00000380
        /*01dc*/ 	.word	0x000000ff
        /*01e0*/ 	.word	0x00000028
        /*01e4*/ 	.short	0x0100
        /*01e6*/ 	.byte	0x05
	.zero		1


	//   ....[6]....
        /*01e8*/ 	.word	0x00000390
        /*01ec*/ 	.word	0x000000ff
        /*01f0*/ 	.word	0x00000030
        /*01f4*/ 	.short	0x0100
        /*01f6*/ 	.byte	0x05
	.zero		1


	//   ....[7]....
        /*01f8*/ 	.word	0x000003a0
        /*01fc*/ 	.word	0x000000ff
        /*0200*/ 	.word	0x00000038
        /*0204*/ 	.short	0x0100
        /*0206*/ 	.byte	0x05
	.zero		1


	//   ....[8]....
        /*0208*/ 	.word	0x000003b0
        /*020c*/ 	.word	0x000000ff
        /*0210*/ 	.word	0x00000040
        /*0214*/ 	.short	0x0100
        /*0216*/ 	.byte	0x05
	.zero		1


	//   ....[9]....
        /*0218*/ 	.word	0x000003c0
        /*021c*/ 	.word	0x000000ff
        /*0220*/ 	.word	0x00000048
        /*0224*/ 	.short	0x0100
        /*0226*/ 	.byte	0x05
	.zero		1


	//   ....[10]....
        /*0228*/ 	.word	0x000004d0
        /*022c*/ 	.word	0x000000ff
        /*0230*/ 	.word	0x00000050
        /*0234*/ 	.short	0x0100
        /*0236*/ 	.byte	0x06
	.zero		1


	//   ....[11]....
        /*0238*/ 	.word	0x000004e0
        /*023c*/ 	.word	0x000000ff
        /*0240*/ 	.word	0x00000058
        /*0244*/ 	.short	0x0100
        /*0246*/ 	.byte	0x06
	.zero		1


	//   ....[12]....
        /*0248*/ 	.word	0x000004f0
        /*024c*/ 	.word	0x000000ff
        /*0250*/ 	.word	0x00000060
        /*0254*/ 	.short	0x0100
        /*0256*/ 	.byte	0x06
	.zero		1


	//   ....[13]....
        /*0258*/ 	.word	0x00000500
        /*025c*/ 	.word	0x000000ff
        /*0260*/ 	.word	0x00000068
        /*0264*/ 	.short	0x0100
        /*0266*/ 	.byte	0x06
	.zero		1


	//   ....[14]....
        /*0268*/ 	.word	0x00000610
        /*026c*/ 	.word	0x000000ff
        /*0270*/ 	.word	0x00000070
        /*0274*/ 	.short	0x0100
        /*0276*/ 	.byte	0x06
	.zero		1


	//   ....[15]....
        /*0278*/ 	.word	0x00000620
        /*027c*/ 	.word	0x000000ff
        /*0280*/ 	.word	0x00000078
        /*0284*/ 	.short	0x0100
        /*0286*/ 	.byte	0x06
	.zero		1


	//   ....[16]....
        /*0288*/ 	.word	0x00000630
        /*028c*/ 	.word	0x000000ff
        /*0290*/ 	.word	0x00000080
        /*0294*/ 	.short	0x0100
        /*0296*/ 	.byte	0x06
	.zero		1


	//   ....[17]....
        /*0298*/ 	.word	0x00000640
        /*029c*/ 	.word	0x000000ff
        /*02a0*/ 	.word	0x00000088
        /*02a4*/ 	.short	0x0100
        /*02a6*/ 	.byte	0x06
	.zero		1


	//   ....[18]....
        /*02a8*/ 	.word	0x00000ca0
        /*02ac*/ 	.word	0x0000000e
        /*02b0*/ 	.word	0x00000080
        /*02b4*/ 	.short	0x010a
        /*02b6*/ 	.byte	0xff
	.zero		1


	//   ....[19]....
        /*02b8*/ 	.word	0x00000d80
        /*02bc*/ 	.word	0x0000000e
        /*02c0*/ 	.word	0x00000070
        /*02c4*/ 	.short	0x0101
        /*02c6*/ 	.byte	0xff
	.zero		1


	//   ....[20]....
        /*02c8*/ 	.word	0x00000f90
        /*02cc*/ 	.word	0x00000002
        /*02d0*/ 	.word	0x00000080
        /*02d4*/ 	.short	0x010a
        /*02d6*/ 	.byte	0xff
	.zero		1


	//   ....[21]....
        /*02d8*/ 	.word	0x000010b0
        /*02dc*/ 	.word	0x00000002
        /*02e0*/ 	.word	0x00000070
        /*02e4*/ 	.short	0x0101
        /*02e6*/ 	.byte	0xff
	.zero		1


	//   ....[22]....
        /*02e8*/ 	.word	0x000010c0
        /*02ec*/ 	.word	0x00000008
        /*02f0*/ 	.word	0x00000080
        /*02f4*/ 	.short	0x010a
        /*02f6*/ 	.byte	0xff
	.zero		1


	//   ....[23]....
        /*02f8*/ 	.word	0x00001130
        /*02fc*/ 	.word	0x000000ff
        /*0300*/ 	.word	0x00000070
        /*0304*/ 	.short	0x010a
        /*0306*/ 	.byte	0x17
	.zero		1


	//   ....[24]....
        /*0308*/ 	.word	0x000011b0
        /*030c*/ 	.word	0x000000ff
        /*0310*/ 	.word	0x00000080
        /*0314*/ 	.short	0x0101
        /*0316*/ 	.byte	0x17
	.zero		1


	//   ....[25]....
        /*0318*/ 	.word	0x00001370
        /*031c*/ 	.word	0x000000ff
        /*0320*/ 	.word	0x00000028
        /*0324*/ 	.short	0x010a
        /*0326*/ 	.byte	0x05
	.zero		1


	//   ....[26]....
        /*0328*/ 	.word	0x000014b0
        /*032c*/ 	.word	0x000000ff
        /*0330*/ 	.word	0x00000028
        /*0334*/ 	.short	0x010a
        /*0336*/ 	.byte	0x05
	.zero		1


	//   ....[27]....
        /*0338*/ 	.word	0x00001600
        /*033c*/ 	.word	0x000000ff
        /*0340*/ 	.word	0x00000028
        /*0344*/ 	.short	0x010a
        /*0346*/ 	.byte	0x16
	.zero		1


	//   ....[28]....
        /*0348*/ 	.word	0x00001640
        /*034c*/ 	.word	0x00000003
        /*0350*/ 	.word	0x00000070
        /*0354*/ 	.short	0x010a
        /*0356*/ 	.byte	0xff
	.zero		1


	//   ....[29]....
        /*0358*/ 	.word	0x000016e0
        /*035c*/ 	.word	0x00000003
        /*0360*/ 	.word	0x00000080
        /*0364*/ 	.short	0x0101
        /*0366*/ 	.byte	0xff
	.zero		1


	//   ....[30]....
        /*0368*/ 	.word	0x00001890
        /*036c*/ 	.word	0x000000ff
        /*0370*/ 	.word	0x00000028
        /*0374*/ 	.short	0x010a
        /*0376*/ 	.byte	0x05
	.zero		1


	//   ....[31]....
        /*0378*/ 	.word	0x00001950
        /*037c*/ 	.word	0x000000ff
        /*0380*/ 	.word	0x00000070
        /*0384*/ 	.short	0x010a
        /*0386*/ 	.byte	0x0c
	.zero		1


	//   ....[32]....
        /*0388*/ 	.word	0x000019e0
        /*038c*/ 	.word	0x000000ff
        /*0390*/ 	.word	0x00000080
        /*0394*/ 	.short	0x0101
        /*0396*/ 	.byte	0x0c
	.zero		1


	//   ....[33]....
        /*0398*/ 	.word	0x00001e20
        /*039c*/ 	.word	0x000000ff
        /*03a0*/ 	.word	0x00000000
        /*03a4*/ 	.short	0x010a
        /*03a6*/ 	.byte	0x10
	.zero		1


	//   ....[34]....
        /*03a8*/ 	.word	0x00001e30
        /*03ac*/ 	.word	0x000000ff
        /*03b0*/ 	.word	0x00000060
        /*03b4*/ 	.short	0x010a
        /*03b6*/ 	.byte	0x12
	.zero		1


	//   ....[35]....
        /*03b8*/ 	.word	0x00001e50
        /*03bc*/ 	.word	0x000000ff
        /*03c0*/ 	.word	0x00000060
        /*03c4*/ 	.short	0x010a
        /*03c6*/ 	.byte	0x12
	.zero		1


	//   ....[36]....
        /*03c8*/ 	.word	0x000020a0
        /*03cc*/ 	.word	0x000000ff
        /*03d0*/ 	.word	0x00000000
        /*03d4*/ 	.short	0x010a
        /*03d6*/ 	.byte	0x0d
	.zero		1


	//   ....[37]....
        /*03d8*/ 	.word	0x00002210
        /*03dc*/ 	.word	0x000000ff
        /*03e0*/ 	.word	0x00000000
        /*03e4*/ 	.short	0x010a
        /*03e6*/ 	.byte	0x10
	.zero		1


	//   ....[38]....
        /*03e8*/ 	.word	0x00002300
        /*03ec*/ 	.word	0x000000ff
        /*03f0*/ 	.word	0x00000060
        /*03f4*/ 	.short	0x010a
        /*03f6*/ 	.byte	0x10
	.zero		1


	//   ....[39]....
        /*03f8*/ 	.word	0x00002310
        /*03fc*/ 	.word	0x00000000
        /*0400*/ 	.word	0x00000070
        /*0404*/ 	.short	0x010a
        /*0406*/ 	.byte	0xff
	.zero		1


	//   ....[40]....
        /*0408*/ 	.word	0x000023b0
        /*040c*/ 	.word	0x00000000
        /*0410*/ 	.word	0x00000080
        /*0414*/ 	.short	0x0101
        /*0416*/ 	.byte	0xff
	.zero		1


	//   ....[41]....
        /*0418*/ 	.word	0x000024c0
        /*041c*/ 	.word	0x00000000
        /*0420*/ 	.word	0x00000060
        /*0424*/ 	.short	0x010a
        /*0426*/ 	.byte	0xff
	.zero		1


	//   ....[42]....
        /*0428*/ 	.word	0x00002850
        /*042c*/ 	.word	0x00000057
        /*0430*/ 	.word	0x00000070
        /*0434*/ 	.short	0x010a
        /*0436*/ 	.byte	0xff
	.zero		1


	//   ....[43]....
        /*0438*/ 	.word	0x000028b0
        /*043c*/ 	.word	0x00000057
        /*0440*/ 	.word	0x00000080
        /*0444*/ 	.short	0x0101
        /*0446*/ 	.byte	0xff
	.zero		1


	//   ....[44]....
        /*0448*/ 	.word	0x00002cf0
        /*044c*/ 	.word	0x0000007e
        /*0450*/ 	.word	0x00000050
        /*0454*/ 	.short	0x010a
        /*0456*/ 	.byte	0xff
	.zero		1


	//   ....[45]....
        /*0458*/ 	.word	0x00004170
        /*045c*/ 	.word	0x0000007e
        /*0460*/ 	.word	0x00000060
        /*0464*/ 	.short	0x0101
        /*0466*/ 	.byte	0xff
	.zero		1


	//   ....[46]....
        /*0468*/ 	.word	0x00004180
        /*046c*/ 	.word	0x00000003
        /*0470*/ 	.word	0x00000070
        /*0474*/ 	.short	0x010a
        /*0476*/ 	.byte	0xff
	.zero		1


	//   ....[47]....
        /*0478*/ 	.word	0x00004240
        /*047c*/ 	.word	0x00000003
        /*0480*/ 	.word	0x00000080
        /*0484*/ 	.short	0x0101
        /*0486*/ 	.byte	0xff
	.zero		1


	//   ....[48]....
        /*0488*/ 	.word	0x00004710
        /*048c*/ 	.word	0x0000000e
        /*0490*/ 	.word	0x00000080
        /*0494*/ 	.short	0x010a
        /*0496*/ 	.byte	0xff
	.zero		1


	//   ....[49]....
        /*0498*/ 	.word	0x00004770
        /*049c*/ 	.word	0x00000002
        /*04a0*/ 	.word	0x00000080
        /*04a4*/ 	.short	0x010a
        /*04a6*/ 	.byte	0xff
	.zero		1


	//   ....[50]....
        /*04a8*/ 	.word	0x000047d0
        /*04ac*/ 	.word	0x00000008
        /*04b0*/ 	.word	0x00000080
        /*04b4*/ 	.short	0x010a
        /*04b6*/ 	.byte	0xff
	.zero		1


	//   ....[51]....
        /*04b8*/ 	.word	0x00004830
        /*04bc*/ 	.word	0x00000000
        /*04c0*/ 	.word	0x00000070
        /*04c4*/ 	.short	0x010a
        /*04c6*/ 	.byte	0xff
	.zero		1


	//   ....[52]....
        /*04c8*/ 	.word	0x000048b0
        /*04cc*/ 	.word	0x00000000
        /*04d0*/ 	.word	0x00000028
        /*04d4*/ 	.short	0x010a
        /*04d6*/ 	.byte	0xff
	.zero		1


	//   ....[53]....
        /*04d8*/ 	.word	0x00004910
        /*04dc*/ 	.word	0x00000003
        /*04e0*/ 	.word	0x00000070
        /*04e4*/ 	.short	0x010a
        /*04e6*/ 	.byte	0xff
	.zero		1


	//   ....[54]....
        /*04e8*/ 	.word	0x00004990
        /*04ec*/ 	.word	0x00000000
        /*04f0*/ 	.word	0x00000028
        /*04f4*/ 	.short	0x010a
        /*04f6*/ 	.byte	0xff
	.zero		1


	//   ....[55]....
        /*04f8*/ 	.word	0x000049f0
        /*04fc*/ 	.word	0x00000002
        /*0500*/ 	.word	0x00000070
        /*0504*/ 	.short	0x010a
        /*0506*/ 	.byte	0xff
	.zero		1


	//   ....[56]....
        /*0508*/ 	.word	0x00004a60
        /*050c*/ 	.word	0x00000000
        /*0510*/ 	.word	0x00000060
        /*0514*/ 	.short	0x010a
        /*0516*/ 	.byte	0xff
	.zero		1


	//   ....[57]....
        /*0518*/ 	.word	0x00004ae0
        /*051c*/ 	.word	0x00000000
        /*0520*/ 	.word	0x00000000
        /*0524*/ 	.short	0x010a
        /*0526*/ 	.byte	0xff
	.zero		1


	//   ....[58]....
        /*0528*/ 	.word	0x00004b40
        /*052c*/ 	.word	0x00000000
        /*0530*/ 	.word	0x00000070
        /*0534*/ 	.short	0x010a
        /*0536*/ 	.byte	0xff
	.zero		1


	//   ....[59]....
        /*0538*/ 	.word	0x00004ba0
        /*053c*/ 	.word	0x00000000
        /*0540*/ 	.word	0x00000060
        /*0544*/ 	.short	0x010a
        /*0546*/ 	.byte	0xff
	.zero		1


	//   ....[60]....
        /*0548*/ 	.word	0x00004bf0
        /*054c*/ 	.word	0x00000057
        /*0550*/ 	.word	0x00000070
        /*0554*/ 	.short	0x010a
        /*0556*/ 	.byte	0xff
	.zero		1


	//   ....[61]....
        /*0558*/ 	.word	0x00004c50
        /*055c*/ 	.word	0x0000007e
        /*0560*/ 	.word	0x00000050
        /*0564*/ 	.short	0x010a
        /*0566*/ 	.byte	0xff
	.zero		1


	//   ....[62]....
        /*0568*/ 	.word	0x00004cc0
        /*056c*/ 	.word	0x00000003
        /*0570*/ 	.word	0x00000070
        /*0574*/ 	.short	0x010a
        /*0576*/ 	.byte	0xff
	.zero		1


	//----- nvinfo : EIATTR_NUM_MBARRIERS
	.align		4
.L_58:
        /*0578*/ 	.byte	0x03, 0x38
        /*057a*/ 	.short	0x0012


	//----- nvinfo : EIATTR_EXIT_INSTR_OFFSETS
	.align		4
        /*057c*/ 	.byte	0x04, 0x1c
        /*057e*/ 	.short	(.L_60 - .L_59)


	//   ....[0]....
.L_59:
        /*0580*/ 	.word	0x000024f0


	//   ....[1]....
        /*0584*/ 	.word	0x000046f0


	//----- nvinfo : EIATTR_MAX_THREADS
	.align		4
.L_60:
        /*0588*/ 	.byte	0x04, 0x05
        /*058a*/ 	.short	(.L_62 - .L_61)
.L_61:
        /*058c*/ 	.word	0x000000e0
        /*0590*/ 	.word	0x00000001
        /*0594*/ 	.word	0x00000001


	//----- nvinfo : EIATTR_CRS_STACK_SIZE
	.align		4
.L_62:
        /*0598*/ 	.byte	0x04, 0x1e
        /*059a*/ 	.short	(.L_64 - .L_63)
.L_63:
        /*059c*/ 	.word	0x00000000


	//----- nvinfo : EIATTR_CBANK_PARAM_SIZE
	.align		4
.L_64:
        /*05a0*/ 	.byte	0x03, 0x19
        /*05a2*/ 	.short	0x0404


	//----- nvinfo : EIATTR_PARAM_CBANK
	.align		4
        /*05a4*/ 	.byte	0x04, 0x0a
        /*05a6*/ 	.short	(.L_66 - .L_65)
	.align		4
.L_65:
        /*05a8*/ 	.word	index@(.nv.constant0.kernel_cutlass_kernel_cudnngrouped_gemmgrouped_gemm_swiglugrouped_gemm_swiglu_quantBlockScaledContiguousGroupedGemmKernel_object_at__TiledMMA_ThrLayoutVMNK11110000_PermutationMNK____MMAAt_0)
        /*05ac*/ 	.short	0x0380
        /*05ae*/ 	.short	0x0404


	//----- nvinfo : EIATTR_SW_WAR
	.align		4
.L_66:
        /*05b0*/ 	.byte	0x04, 0x36
        /*05b2*/ 	.short	(.L_68 - .L_67)
.L_67:
        /*05b4*/ 	.word	0x00000008
.L_68:


//--------------------- .nv.compat                --------------------------
	.section	.nv.compat,"",@"SHT_CUDA_COMPAT_INFO"
	.align	4
        /*0000*/ 	.byte	0x02, 0x02, 0x02, 0x00, 0x02, 0x05, 0x05, 0x00, 0x02, 0x03, 0x01, 0x00, 0x02, 0x06, 0x01, 0x00


//--------------------- .nv.callgraph             --------------------------
	.section	.nv.callgraph,"",@"SHT_CUDA_CALLGRAPH"
	.align	4
	.sectionentsize	8
	.align		4
        /*0000*/ 	.word	0x00000000
	.align		4
        /*0004*/ 	.word	0xffffffff
	.align		4
        /*0008*/ 	.word	0x00000000
	.align		4
        /*000c*/ 	.word	0xfffffffe
	.align		4
        /*0010*/ 	.word	0x00000000
	.align		4
        /*0014*/ 	.word	0xfffffffd
	.align		4
        /*0018*/ 	.word	0x00000000
	.align		4
        /*001c*/ 	.word	0xfffffffc


//--------------------- .text.kernel_cutlass_kernel_cudnngrouped_gemmgrouped_gemm_swiglugrouped_gemm_swiglu_quantBlockScaledContiguousGroupedGemmKernel_object_at__TiledMMA_ThrLayoutVMNK11110000_PermutationMNK____MMAAt_0 --------------------------
	.section	.text.kernel_cutlass_kernel_cudnngrouped_gemmgrouped_gemm_swiglugrouped_gemm_swiglu_quantBlockScaledContiguousGroupedGemmKernel_object_at__TiledMMA_ThrLayoutVMNK11110000_PermutationMNK____MMAAt_0,"ax",@progbits
	.align	128
        .global         kernel_cutlass_kernel_cudnngrouped_gemmgrouped_gemm_swiglugrouped_gemm_swiglu_quantBlockScaledContiguousGroupedGemmKernel_object_at__TiledMMA_ThrLayoutVMNK11110000_PermutationMNK____MMAAt_0
        .type           kernel_cutlass_kernel_cudnngrouped_gemmgrouped_gemm_swiglugrouped_gemm_swiglu_quantBlockScaledContiguousGroupedGemmKernel_object_at__TiledMMA_ThrLayoutVMNK11110000_PermutationMNK____MMAAt_0,@function
        .size           kernel_cutlass_kernel_cudnngrouped_gemmgrouped_gemm_swiglugrouped_gemm_swiglu_quantBlockScaledContiguousGroupedGemmKernel_object_at__TiledMMA_ThrLayoutVMNK11110000_PermutationMNK____MMAAt_0,(.L_x_83 - kernel_cutlass_kernel_cudnngrouped_gemmgrouped_gemm_swiglugrouped_gemm_swiglu_quantBlockScaledContiguousGroupedGemmKernel_object_at__TiledMMA_ThrLayoutVMNK11110000_PermutationMNK____MMAAt_0)
        .other          kernel_cutlass_kernel_cudnngrouped_gemmgrouped_gemm_swiglugrouped_gemm_swiglu_quantBlockScaledContiguousGroupedGemmKernel_object_at__TiledMMA_ThrLayoutVMNK11110000_PermutationMNK____MMAAt_0,@"STO_CUDA_ENTRY STV_DEFAULT"
kernel_cutlass_kernel_cudnngrouped_gemmgrouped_gemm_swiglugrouped_gemm_swiglu_quantBlockScaledContiguousGroupedGemmKernel_object_at__TiledMMA_ThrLayoutVMNK11110000_PermutationMNK____MMAAt_0:
.text.kernel_cutlass_kernel_cudnngrouped_gemmgrouped_gemm_swiglugrouped_gemm_swiglu_quantBlockScaledContiguousGroupedGemmKernel_object_at__TiledMMA_ThrLayoutVMNK11110000_PermutationMNK____MMAAt_0:
[----:B------:R-:W1:Y:S01]  /*0000*/  LDC R1, c[0x0][0x37c] ;  /* 0x0000df00ff017b82 */ /* 0x000e620000000800 */
[----:B------:R-:W2:Y:S01]  /*0010*/  S2R R3, SR_TID.Y ;  /* 0x0000000000037919 */ /* 0x000ea20000002200 */
[----:B------:R-:W3:Y:S01]  /*0020*/  LDCU UR5, c[0x0][0x360] ;  /* 0x00006c00ff0577ac */ /* 0x000ee20008000800 */
[----:B------:R-:W2:Y:S01]  /*0030*/  S2R R0, SR_TID.Z ;  /* 0x0000000000007919 */ /* 0x000ea20000002300 */
[----:B------:R-:W2:Y:S01]  /*0040*/  LDCU UR4, c[0x0][0x364] ;  /* 0x00006c80ff0477ac */ /* 0x000ea20008000800 */
[----:B------:R-:W3:Y:S01]  /*0050*/  S2R R104, SR_TID.X ;  /* 0x0000000000687919 */ /* 0x000ee20000002100 */
[----:B--2---:R-:W-:Y:S01]  /*0060*/  IMAD R3, R0, UR4, R3 ;  /* 0x0000000400037c24 */ /* 0x004fe2000f8e0203 */
[----:B------:R-:W2:Y:S03]  /*0070*/  LDCU.U8 UR4, c[0x0][0x381] ;  /* 0x00007020ff0477ac */ /* 0x000ea60008000000 */
[----:B---3--:R-:W-:Y:S01]  /*0080*/  IMAD R124, R3, UR5, R104 ;  /* 0x00000005037c7c24 */ /* 0x008fe2000f8e0268 */
[----:B------:R-:W3:Y:S04]  /*0090*/  LDCU.U8 UR5, c[0x0][0x382] ;  /* 0x00007040ff0577ac */ /* 0x000ee80008000000 */
[----:B------:R-:W-:-:S06]  /*00a0*/  SHF.R.U32.HI R124, RZ, 0x5, R124 ;  /* 0x00000005ff7c7819 */ /* 0x000fcc000001167c */
[----:B------:R-:W4:Y:S01]  /*00b0*/  SHFL.IDX PT, R124, R124, RZ, 0x1f ;  /* 0x00001fff7c7c7589 */ /* 0x000f2200000e0000 */
[----:B--2---:R-:W-:Y:S02]  /*00c0*/  ULOP3.LUT UR4, UR4, 0x1, URZ, 0xc0, !UPT ;  /* 0x0000000104047892 */ /* 0x004fe4000f8ec0ff */
[----:B---3--:R-:W-:Y:S02]  /*00d0*/  ULOP3.LUT UR5, UR5, 0x1, URZ, 0xc0, !UPT ;  /* 0x0000000105057892 */ /* 0x008fe4000f8ec0ff */
[----:B------:R-:W-:Y:S02]  /*00e0*/  UISETP.NE.U32.AND UP5, UPT, UR4, 0x1, UPT ;  /* 0x000000010400788c */ /* 0x000fe4000bfa5070 */
[----:B------:R-:W-:Y:S01]  /*00f0*/  UISETP.NE.U32.AND UP6, UPT, UR5, 0x1, UPT ;  /* 0x000000010500788c */ /* 0x000fe2000bfc5070 */
[----:B----4-:R-:W-:-:S13]  /*0100*/  ISETP.NE.AND P0, PT, R124, 0x5, PT ;  /* 0x000000057c00780c */ /* 0x010fda0003f05270 */
[----:B-1----:R-:W-:Y:S05]  /*0110*/  @P0 BRA `(.L_x_0) ;  /* 0x0000000000540947 */ /* 0x002fea0003800000 */
[----:B------:R-:W1:Y:S02]  /*0120*/  LDCU.64 UR4, c[0x0][0x348] ;  /* 0x00006900ff0477ac */ /* 0x000e640008000a00 */
[----:B-1----:R-:W-:Y:S02]  /*0130*/  UIADD3 UR14, UP0, UPT, UR4, 0x40, URZ ;  /* 0x00000040040e7890 */ /* 0x002fe4000ff1e0ff */
[----:B------:R-:W-:Y:S02]  /*0140*/  UIADD3 UR12, UP4, UPT, UR4, 0xc0, URZ ;  /* 0x000000c0040c7890 */ /* 0x000fe4000ff9e0ff */
[----:B------:R-:W-:Y:S02]  /*0150*/  UIADD3 UR10, UP3, UPT, UR4, 0x140, URZ ;  /* 0x00000140040a7890 */ /* 0x000fe4000ff7e0ff */
[----:B------:R-:W-:Y:S02]  /*0160*/  UIADD3 UR8, UP2, UPT, UR4, 0x1c0, URZ ;  /* 0x000001c004087890 */ /* 0x000fe4000ff5e0ff */
[----:B------:R-:W-:-:S02]  /*0170*/  UIADD3 UR6, UP1, UPT, UR4, 0x240, URZ ;  /* 0x0000024004067890 */ /* 0x000fc4000ff3e0ff */
[----:B------:R-:W-:Y:S02]  /*0180*/  UIADD3.X UR15, UPT, UPT, URZ, UR5, URZ, UP0, !UPT ;  /* 0x00000005ff0f7290 */ /* 0x000fe400087fe4ff */
[----:B------:R-:W-:Y:S02]  /*0190*/  UIADD3 UR4, UP0, UPT, UR4, 0x2c0, URZ ;  /* 0x000002c004047890 */ /* 0x000fe4000ff1e0ff */
[----:B------:R-:W-:Y:S02]  /*01a0*/  UIADD3.X UR13, UPT, UPT, URZ, UR5, URZ, UP4, !UPT ;  /* 0x00000005ff0d7290 */ /* 0x000fe4000a7fe4ff */
[----:B------:R-:W-:Y:S02]  /*01b0*/  UIADD3.X UR11, UPT, UPT, URZ, UR5, URZ, UP3, !UPT ;  /* 0x00000005ff0b7290 */ /* 0x000fe40009ffe4ff */
[----:B------:R-:W-:Y:S01]  /*01c0*/  UIADD3.X UR9, UPT, UPT, URZ, UR5, URZ, UP2, !UPT ;  /* 0x00000005ff097290 */ /* 0x000fe200097fe4ff */
[----:B------:R1:W-:Y:S01]  /*01d0*/  UTMACCTL.PF [UR14] ;  /* 0x000000000e0079b9 */ /* 0x0003e20008040000 */
[----:B------:R-:W-:-:S03]  /*01e0*/  UIADD3.X UR7, UPT, UPT, URZ, UR5, URZ, UP1, !UPT ;  /* 0x00000005ff077290 */ /* 0x000fc60008ffe4ff */
[----:B------:R1:W-:Y:S01]  /*01f0*/  UTMACCTL.PF [UR12] ;  /* 0x000000000c0079b9 */ /* 0x0003e20008040000 */
[----:B------:R-:W-:Y:S01]  /*0200*/  UIADD3.X UR5, UPT, UPT, URZ, UR5, URZ, UP0, !UPT ;  /* 0x00000005ff057290 */ /* 0x000fe200087fe4ff */
[----:B------:R1:W-:Y:S02]  /*0210*/  UTMACCTL.PF [UR10] ;  /* 0x000000000a0079b9 */ /* 0x0003e40008040000 */
[----:B------:R1:W-:Y:S02]  /*0220*/  UTMACCTL.PF [UR8] ;  /* 0x00000000080079b9 */ /* 0x0003e40008040000 */
[----:B------:R1:W-:Y:S04]  /*0230*/  UTMACCTL.PF [UR6] ;  /* 0x00000000060079b9 */ /* 0x0003e80008040000 */
[----:B------:R1:W-:Y:S01]  /*0240*/  UTMACCTL.PF [UR4] ;  /* 0x00000000040079b9 */ /* 0x0003e20008040000 */
[----:B------:R-:W-:Y:S01]  /*0250*/  UPLOP3.LUT UP4, UPT, UPT, UPT, UPT, 0x40, 0x4 ;  /* 0x000000000004789c */ /* 0x000fe20003f8e870 */
[----:B-1----:R-:W-:Y:S10]  /*0260*/  BRA `(.L_x_1) ;  /* 0x00000000005c7947 */ /* 0x002ff40003800000 */
.L_x_0:
[----:B------:R-:W-:Y:S01]  /*0270*/  ISETP.NE.AND P0, PT, R124, RZ, PT ;  /* 0x000000ff7c00720c */ /* 0x000fe20003f05270 */
[----:B------:R-:W-:-:S12]  /*0280*/  UPLOP3.LUT UP4, UPT, UPT, UPT, UPT, 0x40, 0x4 ;  /* 0x000000000004789c */ /* 0x000fd80003f8e870 */
[----:B------:R-:W-:Y:S05]  /*0290*/  @P0 BRA `(.L_x_1) ;  /* 0x0000000000500947 */ /* 0x000fea0003800000 */
[----:B------:R-:W1:Y:S01]  /*02a0*/  S2UR UR5, SR_CgaCtaId ;  /* 0x00000000000579c3 */ /* 0x000e620000008800 */
[----:B------:R-:W-:Y:S01]  /*02b0*/  UMOV UR6, 0x400 ;  /* 0x0000040000067882 */ /* 0x000fe20000000000 */
[----:B------:R-:W-:Y:S01]  /*02c0*/  UMOV UR4, 0x1 ;  /* 0x0000000100047882 */ /* 0x000fe20000000000 */
[----:B------:R-:W-:Y:S02]  /*02d0*/  UPLOP3.LUT UP4, UPT, UPT, UPT, UPT, 0x80, 0x8 ;  /* 0x000000000008789c */ /* 0x000fe40003f8f070 */
[----:B-1----:R-:W-:Y:S02]  /*02e0*/  ULEA UR5, UR5, UR6, 0x18 ;  /* 0x0000000605057291 */ /* 0x002fe4000f8ec0ff */
[----:B------:R-:W-:-:S04]  /*02f0*/  UIADD3 UR6, UPT, UPT, -UR4, 0x100000, URZ ;  /* 0x0010000004067890 */ /* 0x000fc8000fffe1ff */
[----:B------:R-:W-:Y:S02]  /*0300*/  USHF.L.U32 UR7, UR6, 0xb, URZ ;  /* 0x0000000b06077899 */ /* 0x000fe400080006ff */
[----:B------:R-:W-:Y:S01]  /*0310*/  USHF.L.U32 UR6, UR6, 0x1, URZ ;  /* 0x0000000106067899 */ /* 0x000fe200080006ff */
[----:B------:R-:W1:Y:S11]  /*0320*/  FENCE.VIEW.ASYNC.S ;  /* 0x00000000000073c6 */ /* 0x000e760000000000 */
[----:B-1----:R1:W2:Y:S01]  /*0330*/  SYNCS.EXCH.64 URZ, [UR5], UR6 ;  /* 0x0000000605ff75b2 */ /* 0x0022a20008000100 */
[----:B------:R1:W3:Y:S01]  /*0340*/  SYNCS.EXCH.64 URZ, [UR5+0x8], UR6 ;  /* 0x0000080605ff75b2 */ /* 0x0002e20008000100 */
[----:B------:R1:W4:Y:S01]  /*0350*/  SYNCS.EXCH.64 URZ, [UR5+0x10], UR6 ;  /* 0x0000100605ff75b2 */ /* 0x0003220008000100 */
[----:B------:R1:W1:Y:S01]  /*0360*/  SYNCS.EXCH.64 URZ, [UR5+0x18], UR6 ;  /* 0x0000180605ff75b2 */ /* 0x0002620008000100 */
[----:B------:R1:W1:Y:S01]  /*0370*/  SYNCS.EXCH.64 URZ, [UR5+0x20], UR6 ;  /* 0x0000200605ff75b2 */ /* 0x0002620008000100 */
[----:B------:R1:W1:Y:S01]  /*0380*/  SYNCS.EXCH.64 URZ, [UR5+0x28], UR6 ;  /* 0x0000280605ff75b2 */ /* 0x0002620008000100 */
[----:B------:R1:W1:Y:S01]  /*0390*/  SYNCS.EXCH.64 URZ, [UR5+0x30], UR6 ;  /* 0x0000300605ff75b2 */ /* 0x0002620008000100 */
[----:B------:R1:W1:Y:S01]  /*03a0*/  SYNCS.EXCH.64 URZ, [UR5+0x38], UR6 ;  /* 0x0000380605ff75b2 */ /* 0x0002620008000100 */
[----:B------:R1:W1:Y:S01]  /*03b0*/  SYNCS.EXCH.64 URZ, [UR5+0x40], UR6 ;  /* 0x0000400605ff75b2 */ /* 0x0002620008000100 */
[----:B------:R1:W1:Y:S01]  /*03c0*/  SYNCS.EXCH.64 URZ, [UR5+0x48], UR6 ;  /* 0x0000480605ff75b2 */ /* 0x0002620008000100 */
[----:B------:R-:W-:Y:S01]  /*03d0*/  NOP ;  /* 0x0000000000007918 */ /* 0x000fe20000000000 */
.L_x_1:
[----:B------:R-:W-:Y:S01]  /*03e0*/  NOP ;  /* 0x0000000000007918 */ /* 0x000fe20000000000 */
[----:B-1234-:R-:W-:Y:S06]  /*03f0*/  BAR.SYNC.DEFER_BLOCKING 0x0 ;  /* 0x0000000000007b1d */ /* 0x01efec0000010000 */
[----:B------:R-:W-:Y:S05]  /*0400*/  BRA.U !UP4, `(.L_x_2) ;  /* 0x000000010c447547 */ /* 0x000fea000b800000 */
[----:B------:R-:W1:Y:S01]  /*0410*/  S2UR UR6, SR_CgaCtaId ;  /* 0x00000000000679c3 */ /* 0x000e620000008800 */
[----:B------:R-:W-:Y:S01]  /*0420*/  UMOV UR7, 0x400 ;  /* 0x0000040000077882 */ /* 0x000fe20000000000 */
[----:B------:R-:W-:Y:S01]  /*0430*/  UMOV UR5, 0x1 ;  /* 0x0000000100057882 */ /* 0x000fe20000000000 */
[----:B------:R-:W-:Y:S01]  /*0440*/  UMOV UR4, 0x4 ;  /* 0x0000000400047882 */ /* 0x000fe20000000000 */
[----:B------:R-:W-:-:S04]  /*0450*/  UIADD3 UR8, UPT, UPT, -UR5, 0x100000, URZ ;  /* 0x0010000005087890 */ /* 0x000fc8000fffe1ff */
[----:B------:R-:W-:Y:S02]  /*0460*/  USHF.L.U32 UR9, UR8, 0xb, URZ ;  /* 0x0000000b08097899 */ /* 0x000fe400080006ff */
[----:B------:R-:W-:Y:S02]  /*0470*/  USHF.L.U32 UR8, UR8, 0x1, URZ ;  /* 0x0000000108087899 */ /* 0x000fe400080006ff */
[----:B------:R-:W-:-:S04]  /*0480*/  UIADD3 UR4, UPT, UPT, -UR4, 0x100000, URZ ;  /* 0x0010000004047890 */ /* 0x000fc8000fffe1ff */
[----:B------:R-:W-:Y:S02]  /*0490*/  USHF.L.U32 UR5, UR4, 0xb, URZ ;  /* 0x0000000b04057899 */ /* 0x000fe400080006ff */
[----:B------:R-:W-:Y:S02]  /*04a0*/  USHF.L.U32 UR4, UR4, 0x1, URZ ;  /* 0x0000000104047899 */ /* 0x000fe400080006ff */
[----:B-1----:R-:W-:Y:S01]  /*04b0*/  ULEA UR6, UR6, UR7, 0x18 ;  /* 0x0000000706067291 */ /* 0x002fe2000f8ec0ff */
[----:B------:R-:W1:Y:S11]  /*04c0*/  FENCE.VIEW.ASYNC.S ;  /* 0x00000000000073c6 */ /* 0x000e760000000000 */
[----:B-1----:R1:W2:Y:S01]  /*04d0*/  SYNCS.EXCH.64 URZ, [UR6+0x50], UR8 ;  /* 0x0000500806ff75b2 */ /* 0x0022a20008000100 */
[----:B------:R1:W3:Y:S01]  /*04e0*/  SYNCS.EXCH.64 URZ, [UR6+0x58], UR8 ;  /* 0x0000580806ff75b2 */ /* 0x0002e20008000100 */
[----:B------:R1:W4:Y:S01]  /*04f0*/  SYNCS.EXCH.64 URZ, [UR6+0x60], UR4 ;  /* 0x0000600406ff75b2 */ /* 0x0003220008000100 */
[----:B------:R1:W1:Y:S01]  /*0500*/  SYNCS.EXCH.64 URZ, [UR6+0x68], UR4 ;  /* 0x0000680406ff75b2 */ /* 0x0002620008000100 */
[----:B------:R-:W-:Y:S01]  /*0510*/  NOP ;  /* 0x0000000000007918 */ /* 0x000fe20000000000 */
.L_x_2:
        /* <DEDUP_REMOVED lines=20> */
.L_x_3:
[----:B------:R-:W-:Y:S01]  /*0660*/  NOP ;  /* 0x0000000000007918 */ /* 0x000fe20000000000 */
[----:B-1234-:R-:W-:Y:S08]  /*0670*/  BAR.SYNC.DEFER_BLOCKING 0x0 ;  /* 0x0000000000007b1d */ /* 0x01eff00000010000 */
[----:B------:R-:W-:Y:S01]  /*0680*/  BAR.SYNC.DEFER_BLOCKING 0x1, 0xe0 ;  /* 0x0043800000007b1d */ /* 0x000fe20000010000 */
[----:B------:R-:W-:-:S05]  /*0690*/  ISETP.NE.AND P0, PT, R124, 0x6, PT ;  /* 0x000000067c00780c */ /* 0x000fca0003f05270 */
[----:B------:R-:W1:Y:S08]  /*06a0*/  LDCU.64 UR14, c[0x0][0x358] ;  /* 0x00006b00ff0e77ac */ /* 0x000e700008000a00 */
[----:B------:R-:W-:Y:S05]  /*06b0*/  @P0 BRA `(.L_x_4) ;  /* 0x0000000800880947 */ /* 0x000fea0003800000 */
[----:B------:R-:W-:Y:S01]  /*06c0*/  LOP3.LUT R0, R104, 0x1f, RZ, 0xc0, !PT ;  /* 0x0000001f68007812 */ /* 0x000fe200078ec0ff */
[----:B------:R-:W-:Y:S01]  /*06d0*/  IMAD.MOV.U32 R18, RZ, RZ, 0x7fffffff ;  /* 0x7fffffffff127424 */ /* 0x000fe200078e00ff */
[----:B------:R-:W2:Y:S01]  /*06e0*/  S2UR UR9, SR_CTAID.Z ;  /* 0x00000000000979c3 */ /* 0x000ea20000002700 */
[----:B------:R-:W2:Y:S01]  /*06f0*/  LDCU.64 UR6, c[0x0][0x760] ;  /* 0x0000ec00ff0677ac */ /* 0x000ea20008000a00 */
[C---:B------:R-:W-:Y:S01]  /*0700*/  ISETP.GT.U32.AND P0, PT, R0.reuse, 0x7, PT ;  /* 0x000000070000780c */ /* 0x040fe20003f04070 */
[----:B------:R-:W3:Y:S01]  /*0710*/  LDCU.U8 UR8, c[0x0][0x768] ;  /* 0x0000ed00ff0877ac */ /* 0x000ee20008000000 */
[----:B------:R-:W4:Y:S01]  /*0720*/  LDCU.U8 UR10, c[0x0][0x769] ;  /* 0x0000ed20ff0a77ac */ /* 0x000f220008000000 */
[----:B------:R-:W5:Y:S10]  /*0730*/  LDCU.U8 UR13, c[0x0][0x781] ;  /* 0x0000f020ff0d77ac */ /* 0x000f740008000000 */
[----:B------:R-:W1:Y:S01]  /*0740*/  @!P0 LDC.64 R2, c[0x0][0x748] ;  /* 0x0001d200ff028b82 */ /* 0x000e620000000a00 */
[----:B------:R-:W1:Y:S02]  /*0750*/  LDCU UR20, c[0x0][0x770] ;  /* 0x0000ee00ff1477ac */ /* 0x000e640008000800 */
[----:B-1----:R-:W-:-:S05]  /*0760*/  @!P0 IMAD.WIDE.U32 R2, R0, 0x4, R2 ;  /* 0x0000000400028825 */ /* 0x002fca00078e0002 */
[----:B------:R-:W5:Y:S01]  /*0770*/  @!P0 LDG.E R18, desc[UR14][R2.64] ;  /* 0x0000000e02128981 */ /* 0x000f62000c1e1900 */
[----:B--2---:R-:W-:Y:S01]  /*0780*/  UIMAD.WIDE.U32 UR4, UR9, UR7, URZ ;  /* 0x00000007090472a5 */ /* 0x004fe2000f8e00ff */
[----:B------:R-:W-:Y:S01]  /*0790*/  HFMA2 R0, -RZ, RZ, 0, 5.9604644775390625e-08 ;  /* 0x00000001ff007431 */ /* 0x000fe200000001ff */
[----:B------:R-:W-:Y:S01]  /*07a0*/  UISETP.GT.U32.AND UP0, UPT, UR9, 0x3ff, UPT ;  /* 0x000003ff0900788c */ /* 0x000fe2000bf04070 */
[----:B------:R-:W-:-:S04]  /*07b0*/  IMAD.MOV.U32 R10, RZ, RZ, RZ ;  /* 0x000000ffff0a7224 */ /* 0x000fc800078e00ff */
[----:B------:R-:W-:Y:S02]  /*07c0*/  UMOV UR11, UR5 ;  /* 0x00000005000b7c82 */ /* 0x000fe40008000000 */
[----:B------:R-:W-:Y:S02]  /*07d0*/  UIADD3 UR7, UPT, UPT, -UR11, UR9, URZ ;  /* 0x000000090b077290 */ /* 0x000fe4000fffe1ff */
[----:B------:R-:W1:Y:S02]  /*07e0*/  LDCU.64 UR4, c[0x0][0x778] ;  /* 0x0000ef00ff0477ac */ /* 0x000e640008000a00 */
[----:B---3--:R-:W-:-:S04]  /*07f0*/  USHF.R.U32.HI UR7, URZ, UR8, UR7 ;  /* 0x00000008ff077299 */ /* 0x008fc80008011607 */
[----:B------:R-:W-:-:S04]  /*0800*/  UIADD3 UR11, UPT, UPT, UR11, UR7, URZ ;  /* 0x000000070b0b7290 */ /* 0x000fc8000fffe0ff */
[----:B----4-:R-:W-:-:S03]  /*0810*/  USHF.R.U32.HI UR11, URZ, UR10, UR11 ;  /* 0x0000000aff0b7299 */ /* 0x010fc6000801160b */
[----:B------:R-:W2:Y:S01]  /*0820*/  LDCU.U8 UR7, c[0x0][0x780] ;  /* 0x0000f000ff0777ac */ /* 0x000ea20008000000 */
[----:B------:R-:W-:-:S04]  /*0830*/  UIADD3 UR11, UPT, UPT, -UR11, URZ, URZ ;  /* 0x000000ff0b0b7290 */ /* 0x000fc8000fffe1ff */
[----:B------:R-:W-:-:S04]  /*0840*/  UIMAD UR6, UR11, UR6, UR9 ;  /* 0x000000060b0672a4 */ /* 0x000fc8000f8e0209 */
[----:B-1----:R-:W-:-:S07]  /*0850*/  UIMAD.WIDE.U32 UR16, UR6, UR5, URZ ;  /* 0x00000005061072a5 */ /* 0x002fce000f8e00ff */
[----:B------:R-:W-:Y:S02]  /*0860*/  UMOV UR5, UR17 ;  /* 0x0000001100057c82 */ /* 0x000fe40008000000 */
[----:B------:R-:W-:Y:S02]  /*0870*/  UIADD3 UR18, UPT, UPT, UR6, -UR5, URZ ;  /* 0x8000000506127290 */ /* 0x000fe4000fffe0ff */
[----:B------:R-:W1:Y:S02]  /*0880*/  LDCU.U8 UR17, c[0x0][0x774] ;  /* 0x0000ee80ff1177ac */ /* 0x000e640008000000 */
[----:B--2---:R-:W-:Y:S01]  /*0890*/  USHF.R.U32.HI UR18, URZ, UR7, UR18 ;  /* 0x00000007ff127299 */ /* 0x004fe20008011612 */
[----:B------:R-:W2:Y:S03]  /*08a0*/  LDCU.U8 UR16, c[0x0][0x775] ;  /* 0x0000eea0ff1077ac */ /* 0x000ea60008000000 */
[----:B------:R-:W-:Y:S01]  /*08b0*/  UIADD3 UR18, UPT, UPT, UR5, UR18, URZ ;  /* 0x0000001205127290 */ /* 0x000fe2000fffe0ff */
[----:B------:R-:W3:Y:S03]  /*08c0*/  LDCU UR5, c[0x0][0x76c] ;  /* 0x0000ed80ff0577ac */ /* 0x000ee60008000800 */
[----:B-----5:R-:W-:-:S04]  /*08d0*/  USHF.R.U32.HI UR18, URZ, UR13, UR18 ;  /* 0x0000000dff127299 */ /* 0x020fc80008011612 */
[----:B------:R-:W-:Y:S02]  /*08e0*/  UIMAD.WIDE.U32 UR20, UR18, UR20, URZ ;  /* 0x00000014121472a5 */ /* 0x000fe4000f8e00ff */
[----:B------:R-:W-:-:S04]  /*08f0*/  UIADD3 UR12, UPT, UPT, -UR18, URZ, URZ ;  /* 0x000000ff120c7290 */ /* 0x000fc8000fffe1ff */
[----:B------:R-:W-:Y:S01]  /*0900*/  UIMAD UR4, UR12, UR4, UR6 ;  /* 0x000000040c0472a4 */ /* 0x000fe2000f8e0206 */
[----:B------:R-:W-:Y:S02]  /*0910*/  UMOV UR19, UR21 ;  /* 0x0000001500137c82 */ /* 0x000fe40008000000 */
[----:B------:R-:W-:-:S03]  /*0920*/  UIADD3 UR11, UPT, UPT, UR18, -UR19, URZ ;  /* 0x80000013120b7290 */ /* 0x000fc6000fffe0ff */
[----:B------:R-:W-:Y:S01]  /*0930*/  MOV R5, UR4 ;  /* 0x0000000400057c02 */ /* 0x000fe20008000f00 */
[----:B-1----:R-:W-:-:S04]  /*0940*/  USHF.R.U32.HI UR11, URZ, UR17, UR11 ;  /* 0x00000011ff0b7299 */ /* 0x002fc8000801160b */
[----:B------:R-:W-:-:S04]  /*0950*/  UIADD3 UR11, UPT, UPT, UR19, UR11, URZ ;  /* 0x0000000b130b7290 */ /* 0x000fc8000fffe0ff */
[----:B--2---:R-:W-:-:S04]  /*0960*/  USHF.R.U32.HI UR11, URZ, UR16, UR11 ;  /* 0x00000010ff0b7299 */ /* 0x004fc8000801160b */
[----:B------:R-:W-:-:S04]  /*0970*/  UIADD3 UR11, UPT, UPT, -UR11, URZ, URZ ;  /* 0x000000ff0b0b7290 */ /* 0x000fc8000fffe1ff */
[----:B---3--:R-:W-:-:S06]  /*0980*/  UIMAD UR5, UR11, UR5, UR18 ;  /* 0x000000050b0572a4 */ /* 0x008fcc000f8e0212 */
[----:B------:R-:W-:Y:S01]  /*0990*/  IMAD.U32 R4, RZ, RZ, UR5 ;  /* 0x00000005ff047e24 */ /* 0x000fe2000f8e00ff */
[----:B------:R1:W2:Y:S01]  /*09a0*/  SHFL.IDX PT, R2, R18, 0x7, 0x1f ;  /* 0x00e01f0012027f89 */ /* 0x0002a200000e0000 */
[----:B------:R-:W-:Y:S05]  /*09b0*/  BRA.U UP0, `(.L_x_5) ;  /* 0x0000000500547547 */ /* 0x000fea000b800000 */
[----:B--2---:R-:W-:Y:S01]  /*09c0*/  SHF.R.S32.HI R17, RZ, 0x1f, R2 ;  /* 0x0000001fff117819 */ /* 0x004fe20000011402 */
[----:B------:R-:W2:Y:S01]  /*09d0*/  LDC R0, c[0x0][0x374] ;  /* 0x0000dd00ff007b82 */ /* 0x000ea20000000800 */
[----:B------:R-:W-:Y:S01]  /*09e0*/  IMAD.U32 R19, RZ, RZ, UR9 ;  /* 0x00000009ff137e24 */ /* 0x000fe2000f8e00ff */
[----:B------:R-:W-:Y:S01]  /*09f0*/  MOV R10, RZ ;  /* 0x000000ff000a7202 */ /* 0x000fe20000000f00 */
[----:B------:R-:W-:Y:S01]  /*0a00*/  IMAD.MOV.U32 R6, RZ, RZ, -0x1 ;  /* 0xffffffffff067424 */ /* 0x000fe200078e00ff */
[----:B------:R-:W-:Y:S02]  /*0a10*/  LEA.HI R17, R17, R2, RZ, 0x7 ;  /* 0x0000000211117211 */ /* 0x000fe400078f38ff */
[----:B------:R-:W-:Y:S02]  /*0a20*/  MOV R15, RZ ;  /* 0x000000ff000f7202 */ /* 0x000fe40000000f00 */
[----:B------:R-:W2:Y:S01]  /*0a30*/  LDC R7, c[0x0][0x370] ;  /* 0x0000dc00ff077b82 */ /* 0x000ea20000000800 */
[----:B------:R-:W-:-:S04]  /*0a40*/  LOP3.LUT R3, R17, 0xffffff80, RZ, 0xc0, !PT ;  /* 0xffffff8011037812 */ /* 0x000fc800078ec0ff */
[----:B------:R-:W-:-:S03]  /*0a50*/  ISETP.NE.AND P0, PT, R2, R3, PT ;  /* 0x000000030200720c */ /* 0x000fc60003f05270 */
[----:B------:R-:W3:Y:S01]  /*0a60*/  LDC R16, c[0x0][0x378] ;  /* 0x0000de00ff107b82 */ /* 0x000ee20000000800 */
[----:B------:R-:W-:-:S07]  /*0a70*/  ISETP.LT.AND P0, PT, R2, RZ, P0 ;  /* 0x000000ff0200720c */ /* 0x000fce0000701270 */
[----:B------:R-:W4:Y:S08]  /*0a80*/  LDC R12, c[0x0][0x770] ;  /* 0x0001dc00ff0c7b82 */ /* 0x000f300000000800 */
[----:B------:R-:W1:Y:S01]  /*0a90*/  LDC R11, c[0x0][0x76c] ;  /* 0x0001db00ff0b7b82 */ /* 0x000e620000000800 */
[----:B--2---:R-:W-:Y:S01]  /*0aa0*/  IMAD R7, R0, R7, RZ ;  /* 0x0000000700077224 */ /* 0x004fe200078e02ff */
[----:B------:R-:W-:-:S02]  /*0ab0*/  SHF.R.S32.HI R0, RZ, 0x7, R17 ;  /* 0x00000007ff007819 */ /* 0x000fc40000011411 */
[----:B------:R-:W-:-:S03]  /*0ac0*/  LEA.HI.SX32 R17, R17, 0xffffffff, 0x19 ;  /* 0xffffffff11117811 */ /* 0x000fc600078fcaff */
[----:B------:R-:W-:Y:S01]  /*0ad0*/  @!P0 IMAD.MOV R17, RZ, RZ, R0 ;  /* 0x000000ffff118224 */ /* 0x000fe200078e0200 */
[----:B------:R-:W2:Y:S01]  /*0ae0*/  LDC.64 R8, c[0x0][0x760] ;  /* 0x0001d800ff087b82 */ /* 0x000ea20000000a00 */
[----:B---3--:R-:W-:Y:S02]  /*0af0*/  IMAD R16, R7, R16, RZ ;  /* 0x0000001007107224 */ /* 0x008fe400078e02ff */
[----:B------:R-:W-:-:S05]  /*0b00*/  IMAD.MOV.U32 R0, RZ, RZ, 0x1 ;  /* 0x00000001ff007424 */ /* 0x000fca00078e00ff */
[----:B------:R-:W3:Y:S02]  /*0b10*/  LDC.64 R2, c[0x0][0x778] ;  /* 0x0001de00ff027b82 */ /* 0x000ee40000000a00 */
.L_x_10:
[----:B------:R-:W-:-:S13]  /*0b20*/  ISETP.GE.AND P0, PT, R4, R17, PT ;  /* 0x000000110400720c */ /* 0x000fda0003f06270 */
[----:B------:R-:W-:Y:S05]  /*0b30*/  @P0 BRA `(.L_x_6) ;  /* 0x0000000000940947 */ /* 0x000fea0003800000 */
[----:B------:R-:W-:-:S04]  /*0b40*/  SHF.L.U32 R7, R4, 0x7, RZ ;  /* 0x0000000704077819 */ /* 0x000fc800000006ff */
[----:B------:R-:W-:-:S13]  /*0b50*/  ISETP.GE.AND P0, PT, R7, R15, PT ;  /* 0x0000000f0700720c */ /* 0x000fda0003f06270 */
[----:B------:R-:W-:Y:S05]  /*0b60*/  @!P0 BRA `(.L_x_7) ;  /* 0x0000000000388947 */ /* 0x000fea0003800000 */
[----:B------:R-:W-:Y:S01]  /*0b70*/  VIADD R13, R6, 0x1 ;  /* 0x00000001060d7836 */ /* 0x000fe20000000000 */
[----:B------:R-:W-:-:S04]  /*0b80*/  MOV R6, 0xffffffff ;  /* 0xffffffff00067802 */ /* 0x000fc80000000f00 */
[----:B------:R-:W-:-:S13]  /*0b90*/  ISETP.GT.U32.AND P0, PT, R13, 0x1f, PT ;  /* 0x0000001f0d00780c */ /* 0x000fda0003f04070 */
[----:B------:R-:W-:Y:S05]  /*0ba0*/  @P0 BRA `(.L_x_8) ;  /* 0x0000000000240947 */ /* 0x000fea0003800000 */
[----:B------:R-:W-:Y:S01]  /*0bb0*/  ISETP.GT.AND P0, PT, R18, R7, PT ;  /* 0x000000071200720c */ /* 0x000fe20003f04270 */
[----:B------:R-:W-:-:S05]  /*0bc0*/  IMAD.MOV.U32 R6, RZ, RZ, -0x1 ;  /* 0xffffffffff067424 */ /* 0x000fca00078e00ff */
[----:B------:R-:W-:-:S07]  /*0bd0*/  SHF.L.U32 R6, R6, R13, RZ ;  /* 0x0000000d06067219 */ /* 0x000fce00000006ff */
[----:B------:R-:W-:-:S04]  /*0be0*/  VOTE.ANY R7, PT, P0 ;  /* 0x0000000000077806 */ /* 0x000fc800000e0100 */
[----:B------:R-:W-:-:S05]  /*0bf0*/  LOP3.LUT P0, R7, R7, RZ, R6, 0xa0, !PT ;  /* 0x000000ff07077212 */ /* 0x000fca000780a006 */
[----:B------:R-:W-:-:S05]  /*0c00*/  VIADD R6, R7, 0xffffffff ;  /* 0xffffffff07067836 */ /* 0x000fca0000000000 */
[----:B------:R-:W-:-:S04]  /*0c10*/  LOP3.LUT R7, R7, R6, RZ, 0xc, !PT ;  /* 0x0000000607077212 */ /* 0x000fc800078e0cff */
[----:B------:R-:W5:Y:S02]  /*0c20*/  POPC R6, R7 ;  /* 0x0000000700067309 */ /* 0x000f640000000000 */
[----:B-----5:R-:W-:-:S07]  /*0c30*/  SEL R6, R6, 0xffffffff, P0 ;  /* 0xffffffff06067807 */ /* 0x020fce0000000000 */
.L_x_8:
[----:B------:R4:W3:Y:S02]  /*0c40*/  SHFL.IDX PT, R15, R18, R6, 0x1f ;  /* 0x00001f06120f7589 */ /* 0x0008e400000e0000 */
.L_x_7:
[----:B------:R-:W5:Y:S01]  /*0c50*/  S2R R13, SR_CgaCtaId ;  /* 0x00000000000d7919 */ /* 0x000f620000008800 */
[----:B------:R-:W-:Y:S01]  /*0c60*/  MOV R14, 0x400 ;  /* 0x00000400000e7802 */ /* 0x000fe20000000f00 */
[----:B------:R-:W-:-:S03]  /*0c70*/  IMAD.U32 R21, R0, -0x80000000, RZ ;  /* 0x8000000000157824 */ /* 0x000fc600078e00ff */
[----:B-----5:R-:W-:-:S05]  /*0c80*/  LEA R13, R13, R14, 0x18 ;  /* 0x0000000e0d0d7211 */ /* 0x020fca00078ec0ff */
[----:B------:R-:W-:-:S04]  /*0c90*/  IMAD R14, R10, 0x8, R13 ;  /* 0x000000080a0e7824 */ /* 0x000fc800078e020d */
[----:B------:R-:W5:Y:S02]  /*0ca0*/  SYNCS.PHASECHK.TRANS64.TRYWAIT P0, [R14+URZ+0x80], R21 ;  /* 0x000080150e0075a7 */ /* 0x000f6400080011ff */
[----:B-----5:R-:W-:Y:S05]  /*0cb0*/  @!P0 BRA `(.L_x_9) ;  /* 0x0000003800908947 */ /* 0x020fea0003800000 */
.L_x_57:
[----:B------:R-:W-:Y:S01]  /*0cc0*/  ELECT P0, URZ, PT ;  /* 0x0000000000ff782f */ /* 0x000fe20003800000 */
[----:B------:R-:W-:-:S12]  /*0cd0*/  IMAD.MOV.U32 R7, RZ, RZ, 0x1 ;  /* 0x00000001ff077424 */ /* 0x000fd800078e00ff */
[C---:B------:R-:W-:Y:S02]  /*0ce0*/  @P0 IMAD R13, R10.reuse, 0x10, R13 ;  /* 0x000000100a0d0824 */ /* 0x040fe400078e020d */
[----:B------:R-:W-:-:S03]  /*0cf0*/  VIADD R10, R10, 0x1 ;  /* 0x000000010a0a7836 */ /* 0x000fc60000000000 */
[----:B------:R4:W-:Y:S02]  /*0d00*/  @P0 STS.128 [R13+0x30c10], R4 ;  /* 0x030c10040d000388 */ /* 0x0009e40000000c00 */
[----:B------:R-:W-:Y:S01]  /*0d10*/  ISETP.NE.AND P0, PT, R10, 0x2, PT ;  /* 0x000000020a00780c */ /* 0x000fe20003f05270 */
[----:B------:R5:W-:Y:S06]  /*0d20*/  MEMBAR.ALL.CTA ;  /* 0x0000000000007992 */ /* 0x000bec0000008000 */
[----:B-----5:R-:W5:Y:S01]  /*0d30*/  FENCE.VIEW.ASYNC.S ;  /* 0x00000000000073c6 */ /* 0x020f620000000000 */
[----:B----4-:R-:W-:-:S02]  /*0d40*/  SEL R21, RZ, 0x1, P0 ;  /* 0x00000001ff157807 */ /* 0x010fc40000000000 */
[----:B------:R-:W-:Y:S02]  /*0d50*/  SEL R10, R10, RZ, P0 ;  /* 0x000000ff0a0a7207 */ /* 0x000fe40000000000 */
[----:B------:R-:W-:Y:S01]  /*0d60*/  LOP3.LUT R0, R0, R21, RZ, 0x3c, !PT ;  /* 0x0000001500007212 */ /* 0x000fe200078e3cff */
[----:B-----5:R-:W-:Y:S06]  /*0d70*/  BAR.SYNC.DEFER_BLOCKING 0x4, 0x20 ;  /* 0x0100800000007b1d */ /* 0x020fec0000010000 */
[----:B------:R4:W-:Y:S02]  /*0d80*/  SYNCS.ARRIVE.TRANS64.ART0 RZ, [R14+URZ+0x70], R7 ;  /* 0x000070070eff79a7 */ /* 0x0009e400085000ff */
.L_x_6:
[----:B------:R-:W-:-:S04]  /*0d90*/  IMAD.IADD R19, R16, 0x1, R19 ;  /* 0x0000000110137824 */ /* 0x000fc800078e0213 */
[C---:B--2---:R-:W-:Y:S01]  /*0da0*/  IMAD.HI.U32 R5, R19.reuse, R9, RZ ;  /* 0x0000000913057227 */ /* 0x044fe200078e00ff */
[----:B------:R-:W-:-:S03]  /*0db0*/  ISETP.GE.AND P0, PT, R19, 0x400, PT ;  /* 0x000004001300780c */ /* 0x000fc60003f06270 */
[----:B------:R-:W-:-:S05]  /*0dc0*/  IMAD.IADD R4, R19, 0x1, -R5 ;  /* 0x0000000113047824 */ /* 0x000fca00078e0a05 */
[----:B------:R-:W-:-:S04]  /*0dd0*/  SHF.R.U32.HI R4, RZ, UR8, R4 ;  /* 0x00000008ff047c19 */ /* 0x000fc80008011604 */
[----:B------:R-:W-:-:S04]  /*0de0*/  IADD3 R4, PT, PT, R5, R4, RZ ;  /* 0x0000000405047210 */ /* 0x000fc80007ffe0ff */
[----:B----4-:R-:W-:-:S05]  /*0df0*/  SHF.R.U32.HI R14, RZ, UR10, R4 ;  /* 0x0000000aff0e7c19 */ /* 0x010fca0008011604 */
[----:B------:R-:W-:-:S04]  /*0e00*/  IMAD.MOV R14, RZ, RZ, -R14 ;  /* 0x000000ffff0e7224 */ /* 0x000fc800078e0a0e */
[----:B------:R-:W-:-:S04]  /*0e10*/  IMAD R14, R8, R14, R19 ;  /* 0x0000000e080e7224 */ /* 0x000fc800078e0213 */
[----:B---3--:R-:W-:-:S05]  /*0e20*/  IMAD.HI.U32 R5, R14, R3, RZ ;  /* 0x000000030e057227 */ /* 0x008fca00078e00ff */
[----:B------:R-:W-:-:S04]  /*0e30*/  IADD3 R4, PT, PT, R14, -R5, RZ ;  /* 0x800000050e047210 */ /* 0x000fc80007ffe0ff */
[----:B------:R-:W-:-:S05]  /*0e40*/  SHF.R.U32.HI R4, RZ, UR7, R4 ;  /* 0x00000007ff047c19 */ /* 0x000fca0008011604 */
[----:B------:R-:W-:-:S05]  /*0e50*/  IMAD.IADD R4, R5, 0x1, R4 ;  /* 0x0000000105047824 */ /* 0x000fca00078e0204 */
[----:B------:R-:W-:-:S05]  /*0e60*/  SHF.R.U32.HI R7, RZ, UR13, R4 ;  /* 0x0000000dff077c19 */ /* 0x000fca0008011604 */
[----:B------:R-:W-:-:S05]  /*0e70*/  IMAD.HI.U32 R5, R7, R12, RZ ;  /* 0x0000000c07057227 */ /* 0x000fca00078e00ff */
[----:B------:R-:W-:-:S04]  /*0e80*/  IADD3 R4, PT, PT, R7, -R5, RZ ;  /* 0x8000000507047210 */ /* 0x000fc80007ffe0ff */
[----:B------:R-:W-:-:S05]  /*0e90*/  SHF.R.U32.HI R4, RZ, UR17, R4 ;  /* 0x00000011ff047c19 */ /* 0x000fca0008011604 */
[----:B------:R-:W-:Y:S01]  /*0ea0*/  IMAD.IADD R4, R5, 0x1, R4 ;  /* 0x0000000105047824 */ /* 0x000fe200078e0204 */
[----:B------:R-:W-:-:S04]  /*0eb0*/  IADD3 R5, PT, PT, -R7, RZ, RZ ;  /* 0x000000ff07057210 */ /* 0x000fc80007ffe1ff */
[----:B------:R-:W-:Y:S01]  /*0ec0*/  SHF.R.U32.HI R4, RZ, UR16, R4 ;  /* 0x00000010ff047c19 */ /* 0x000fe20008011604 */
[----:B------:R-:W-:-:S03]  /*0ed0*/  IMAD R5, R2, R5, R14 ;  /* 0x0000000502057224 */ /* 0x000fc600078e020e */
[----:B------:R-:W-:-:S05]  /*0ee0*/  IADD3 R4, PT, PT, -R4, RZ, RZ ;  /* 0x000000ff04047210 */ /* 0x000fca0007ffe1ff */
[----:B-1----:R-:W-:Y:S01]  /*0ef0*/  IMAD R4, R11, R4, R7 ;  /* 0x000000040b047224 */ /* 0x002fe200078e0207 */
[----:B------:R-:W-:Y:S06]  /*0f00*/  @!P0 BRA `(.L_x_10) ;  /* 0xfffffffc00048947 */ /* 0x000fec000383ffff */
.L_x_5:
[----:B------:R-:W3:Y:S01]  /*0f10*/  S2R R3, SR_CgaCtaId ;  /* 0x0000000000037919 */ /* 0x000ee20000008800 */
[----:B--2---:R-:W-:Y:S01]  /*0f20*/  MOV R2, 0x400 ;  /* 0x0000040000027802 */ /* 0x004fe20000000f00 */
[----:B------:R-:W-:Y:S01]  /*0f30*/  IMAD.U32 R6, R0, -0x80000000, RZ ;  /* 0x8000000000067824 */ /* 0x000fe200078e00ff */
[C---:B------:R-:W-:Y:S01]  /*0f40*/  ISETP.NE.AND P0, PT, R10.reuse, 0x1, PT ;  /* 0x000000010a00780c */ /* 0x040fe20003f05270 */
[----:B------:R-:W-:-:S05]  /*0f50*/  VIADD R8, R10, 0x2 ;  /* 0x000000020a087836 */ /* 0x000fca0000000000 */
[----:B------:R-:W-:Y:S02]  /*0f60*/  SEL R8, R8, 0x1, P0 ;  /* 0x0000000108087807 */ /* 0x000fe40000000000 */
[----:B---3--:R-:W-:-:S05]  /*0f70*/  LEA R3, R3, R2, 0x18 ;  /* 0x0000000203037211 */ /* 0x008fca00078ec0ff */
[----:B------:R-:W-:-:S04]  /*0f80*/  IMAD R2, R10, 0x8, R3 ;  /* 0x000000080a027824 */ /* 0x000fc800078e0203 */
[----:B------:R-:W2:Y:S02]  /*0f90*/  SYNCS.PHASECHK.TRANS64.TRYWAIT P1, [R2+URZ+0x80], R6 ;  /* 0x00008006020075a7 */ /* 0x000ea400080211ff */
[----:B--2---:R-:W-:Y:S05]  /*0fa0*/  @!P1 BRA `(.L_x_11) ;  /* 0x0000003400ec9947 */ /* 0x004fea0003800000 */
.L_x_59:
[----:B------:R-:W-:Y:S02]  /*0fb0*/  ELECT P2, URZ, PT ;  /* 0x0000000000ff782f */ /* 0x000fe40003840000 */
[----:B------:R-:W-:Y:S01]  /*0fc0*/  ISETP.NE.AND P0, PT, R8, 0x2, PT ;  /* 0x000000020800780c */ /* 0x000fe20003f05270 */
[----:B--2---:R-:W-:-:S03]  /*0fd0*/  IMAD.MOV.U32 R7, RZ, RZ, RZ ;  /* 0x000000ffff077224 */ /* 0x004fc600078e00ff */
[----:B------:R-:W-:Y:S02]  /*0fe0*/  ISETP.EQ.XOR P1, PT, R10, 0x1, !P0 ;  /* 0x000000010a00780c */ /* 0x000fe40004722a70 */
[----:B------:R-:W-:Y:S02]  /*0ff0*/  SEL R8, R8, RZ, P0 ;  /* 0x000000ff08087207 */ /* 0x000fe40000000000 */
[----:B------:R-:W-:-:S03]  /*1000*/  SEL R9, RZ, 0x1, !P1 ;  /* 0x00000001ff097807 */ /* 0x000fc60004800000 */
[--C-:B------:R-:W-:Y:S01]  /*1010*/  IMAD R8, R8, 0x8, R3.reuse ;  /* 0x0000000808087824 */ /* 0x100fe200078e0203 */
[----:B------:R-:W-:Y:S01]  /*1020*/  LOP3.LUT R9, R0, R9, RZ, 0x3c, !PT ;  /* 0x0000000900097212 */ /* 0x000fe200078e3cff */
[----:B------:R-:W-:Y:S02]  /*1030*/  @P2 IMAD R10, R10, 0x10, R3 ;  /* 0x000000100a0a2824 */ /* 0x000fe400078e0203 */
[----:B------:R-:W-:Y:S02]  /*1040*/  @P2 IMAD.MOV.U32 R6, RZ, RZ, -0x1 ;  /* 0xffffffffff062424 */ /* 0x000fe400078e00ff */
[----:B------:R-:W-:Y:S02]  /*1050*/  IMAD.MOV.U32 R3, RZ, RZ, 0x1 ;  /* 0x00000001ff037424 */ /* 0x000fe400078e00ff */
[----:B------:R-:W-:Y:S01]  /*1060*/  IMAD.U32 R12, R9, -0x80000000, RZ ;  /* 0x80000000090c7824 */ /* 0x000fe200078e00ff */
[----:B------:R2:W-:Y:S01]  /*1070*/  @P2 STS.128 [R10+0x30c10], R4 ;  /* 0x030c10040a002388 */ /* 0x0005e20000000c00 */
[----:B------:R3:W-:Y:S06]  /*1080*/  MEMBAR.ALL.CTA ;  /* 0x0000000000007992 */ /* 0x0007ec0000008000 */
[----:B---3--:R-:W3:Y:S02]  /*1090*/  FENCE.VIEW.ASYNC.S ;  /* 0x00000000000073c6 */ /* 0x008ee40000000000 */
[----:B---3--:R-:W-:Y:S06]  /*10a0*/  BAR.SYNC.DEFER_BLOCKING 0x4, 0x20 ;  /* 0x0100800000007b1d */ /* 0x008fec0000010000 */
[----:B------:R2:W-:Y:S01]  /*10b0*/  SYNCS.ARRIVE.TRANS64.ART0 RZ, [R2+URZ+0x70], R3 ;  /* 0x0000700302ff79a7 */ /* 0x0005e200085000ff */
[----:B------:R-:W3:Y:S02]  /*10c0*/  SYNCS.PHASECHK.TRANS64.TRYWAIT P0, [R8+URZ+0x80], R12 ;  /* 0x0000800c080075a7 */ /* 0x000ee400080011ff */
[----:B--23--:R-:W-:Y:S05]  /*10d0*/  @!P0 BRA `(.L_x_12) ;  /* 0x0000003400b88947 */ /* 0x00cfea0003800000 */
.L_x_4:
[----:B------:R-:W-:-:S13]  /*10e0*/  ISETP.NE.AND P0, PT, R124, 0x5, PT ;  /* 0x000000057c00780c */ /* 0x000fda0003f05270 */
[----:B------:R-:W-:Y:S05]  /*10f0*/  @P0 BRA `(.L_x_13) ;  /* 0x0000000400f80947 */ /* 0x000fea0003800000 */
[----:B------:R-:W3:Y:S01]  /*1100*/  S2UR UR23, SR_CgaCtaId ;  /* 0x00000000001779c3 */ /* 0x000ee20000008800 */
[----:B------:R-:W-:Y:S02]  /*1110*/  UMOV UR4, 0x400 ;  /* 0x0000040000047882 */ /* 0x000fe40000000000 */
[----:B---3--:R-:W-:-:S09]  /*1120*/  ULEA UR23, UR23, UR4, 0x18 ;  /* 0x0000000417177291 */ /* 0x008fd2000f8ec0ff */
[----:B------:R-:W3:Y:S02]  /*1130*/  SYNCS.PHASECHK.TRANS64.TRYWAIT P0, [UR23+0x70], RZ ;  /* 0x000070ffff0075a7 */ /* 0x000ee40008001117 */
[----:B---3--:R-:W-:Y:S05]  /*1140*/  @!P0 BRA `(.L_x_14) ;  /* 0x0000003400b48947 */ /* 0x008fea0003800000 */
.L_x_62:
[----:B------:R-:W4:Y:S01]  /*1150*/  LDS.128 R4, [UR23+0x30c10] ;  /* 0x030c1017ff047984 */ /* 0x000f220008000c00 */
[----:B---3--:R-:W-:Y:S01]  /*1160*/  HFMA2 R0, -RZ, RZ, 0, 5.9604644775390625e-08 ;  /* 0x00000001ff007431 */ /* 0x008fe200000001ff */
[----:B------:R-:W-:Y:S01]  /*1170*/  UMOV UR31, 0x1 ;  /* 0x00000001001f7882 */ /* 0x000fe20000000000 */
[----:B------:R-:W-:Y:S01]  /*1180*/  UMOV UR30, URZ ;  /* 0x000000ff001e7c82 */ /* 0x000fe20008000000 */
[----:B------:R3:W-:Y:S06]  /*1190*/  MEMBAR.ALL.CTA ;  /* 0x0000000000007992 */ /* 0x0007ec0000008000 */
[----:B---3--:R-:W3:Y:S02]  /*11a0*/  FENCE.VIEW.ASYNC.S ;  /* 0x00000000000073c6 */ /* 0x008ee40000000000 */
[----:B---3--:R3:W-:Y:S01]  /*11b0*/  SYNCS.ARRIVE.TRANS64.ART0 RZ, [UR23+0x80], R0 ;  /* 0x00008000ffff79a7 */ /* 0x0087e20008500017 */
[----:B----4-:R-:W-:-:S13]  /*11c0*/  ISETP.NE.AND P0, PT, R7, 0x1, PT ;  /* 0x000000010700780c */ /* 0x010fda0003f05270 */
[----:B---3--:R-:W-:Y:S05]  /*11d0*/  @P0 BRA `(.L_x_15) ;  /* 0x0000000400600947 */ /* 0x008fea0003800000 */
[----:B------:R-:W3:Y:S01]  /*11e0*/  LDCU.64 UR4, c[0x0][0x348] ;  /* 0x00006900ff0477ac */ /* 0x000ee20008000a00 */
[----:B------:R-:W-:Y:S01]  /*11f0*/  R2UR UR20, R4 ;  /* 0x00000000041472ca */ /* 0x000fe200000e0000 */
[----:B--2---:R-:W-:Y:S01]  /*1200*/  IMAD.MOV.U32 R8, RZ, RZ, 0x1 ;  /* 0x00000001ff087424 */ /* 0x004fe200078e00ff */
[----:B------:R-:W-:Y:S01]  /*1210*/  R2UR UR12, R5 ;  /* 0x00000000050c72ca */ /* 0x000fe200000e0000 */
[----:B------:R-:W-:Y:S01]  /*1220*/  IMAD.MOV.U32 R2, RZ, RZ, RZ ;  /* 0x000000ffff027224 */ /* 0x000fe200078e00ff */
[----:B------:R-:W-:Y:S01]  /*1230*/  R2UR UR28, R6 ;  /* 0x00000000061c72ca */ /* 0x000fe200000e0000 */
[----:B------:R-:W-:Y:S01]  /*1240*/  UMOV UR31, 0x1 ;  /* 0x00000001001f7882 */ /* 0x000fe20000000000 */
[----:B------:R-:W-:Y:S01]  /*1250*/  UMOV UR30, URZ ;  /* 0x000000ff001e7c82 */ /* 0x000fe20008000000 */
[----:B------:R-:W-:Y:S01]  /*1260*/  UMOV UR18, URZ ;  /* 0x000000ff00127c82 */ /* 0x000fe20008000000 */
[----:B------:R-:W-:Y:S01]  /*1270*/  UMOV UR10, URZ ;  /* 0x000000ff000a7c82 */ /* 0x000fe20008000000 */
[----:B---3--:R-:W-:-:S02]  /*1280*/  UIADD3 UR38, UP3, UPT, UR4, 0x40, URZ ;  /* 0x0000004004267890 */ /* 0x008fc4000ff7e0ff */
[----:B------:R-:W-:Y:S02]  /*1290*/  UIADD3 UR36, UP2, UPT, UR4, 0xc0, URZ ;  /* 0x000000c004247890 */ /* 0x000fe4000ff5e0ff */
[----:B------:R-:W-:Y:S02]  /*12a0*/  UIADD3 UR34, UP1, UPT, UR4, 0x140, URZ ;  /* 0x0000014004227890 */ /* 0x000fe4000ff3e0ff */
[----:B------:R-:W-:Y:S02]  /*12b0*/  UIADD3 UR32, UP0, UPT, UR4, 0x1c0, URZ ;  /* 0x000001c004207890 */ /* 0x000fe4000ff1e0ff */
[----:B------:R-:W-:Y:S02]  /*12c0*/  UIADD3.X UR39, UPT, UPT, URZ, UR5, URZ, UP3, !UPT ;  /* 0x00000005ff277290 */ /* 0x000fe40009ffe4ff */
[----:B------:R-:W-:Y:S02]  /*12d0*/  UIADD3.X UR37, UPT, UPT, URZ, UR5, URZ, UP2, !UPT ;  /* 0x00000005ff257290 */ /* 0x000fe400097fe4ff */
[----:B------:R-:W-:-:S02]  /*12e0*/  UIADD3.X UR35, UPT, UPT, URZ, UR5, URZ, UP1, !UPT ;  /* 0x00000005ff237290 */ /* 0x000fc40008ffe4ff */
[----:B------:R-:W-:-:S12]  /*12f0*/  UIADD3.X UR33, UPT, UPT, URZ, UR5, URZ, UP0, !UPT ;  /* 0x00000005ff217290 */ /* 0x000fd800087fe4ff */
.L_x_20:
[----:B------:R-:W-:Y:S01]  /*1300*/  USHF.L.U32 UR4, UR31, 0x1f, URZ ;  /* 0x0000001f1f047899 */ /* 0x000fe200080006ff */
[----:B------:R-:W-:Y:S01]  /*1310*/  HFMA2 R3, -RZ, RZ, 0, -0.0001220703125 ;  /* 0x00008800ff037431 */ /* 0x000fe200000001ff */
[----:B------:R-:W-:Y:S02]  /*1320*/  ULEA UR5, UR30, UR23, 0x3 ;  /* 0x000000171e057291 */ /* 0x000fe4000f8e18ff */
[----:B------:R-:W-:Y:S02]  /*1330*/  USHF.L.U32 UR7, UR20, 0x7, URZ ;  /* 0x0000000714077899 */ /* 0x000fe400080006ff */
[----:B------:R-:W-:Y:S01]  /*1340*/  MOV R0, UR4 ;  /* 0x0000000400007c02 */ /* 0x000fe20008000f00 */
[----:B------:R-:W-:Y:S01]  /*1350*/  USHF.L.U32 UR27, UR12, 0x7, URZ ;  /* 0x000000070c1b7899 */ /* 0x000fe200080006ff */
[----:B------:R-:W-:-:S03]  /*1360*/  UMOV UR29, URZ ;  /* 0x000000ff001d7c82 */ /* 0x000fc60008000000 */
[----:B--2---:R2:W3:Y:S08]  /*1370*/  SYNCS.PHASECHK.TRANS64.TRYWAIT P2, [UR5+0x28], R0 ;  /* 0x00002800ff0075a7 */ /* 0x0044f00008041105 */
.L_x_18:
[----:B----4-:R-:W-:Y:S02]  /*1380*/  USHF.L.U32 UR6, UR29, 0x8, URZ ;  /* 0x000000081d067899 */ /* 0x010fe400080006ff */
[----:B------:R-:W-:Y:S02]  /*1390*/  ULEA UR5, UR30, UR23, 0x3 ;  /* 0x000000171e057291 */ /* 0x000fe4000f8e18ff */
[----:B------:R-:W-:Y:S02]  /*13a0*/  ULEA UR8, UR30, UR23, 0xa ;  /* 0x000000171e087291 */ /* 0x000fe4000f8e50ff */
[----:B------:R-:W-:Y:S02]  /*13b0*/  USHF.L.U32 UR24, UR30, 0xf, URZ ;  /* 0x0000000f1e187899 */ /* 0x000fe400080006ff */
[----:B------:R-:W-:Y:S02]  /*13c0*/  UIADD3 UR4, UPT, UPT, UR30, 0x1, URZ ;  /* 0x000000011e047890 */ /* 0x000fe4000fffe0ff */
[----:B------:R-:W-:-:S02]  /*13d0*/  UIADD3 UR16, UPT, UPT, UR8, 0x2e400, URZ ;  /* 0x0002e40008107890 */ /* 0x000fc4000fffe0ff */
[----:B------:R-:W-:Y:S02]  /*13e0*/  UISETP.GT.U32.AND UP0, UPT, UR29, 0xe, UPT ;  /* 0x0000000e1d00788c */ /* 0x000fe4000bf04070 */
[----:B------:R-:W-:Y:S02]  /*13f0*/  UIADD3 UR19, UPT, UPT, UR29, UR29, URZ ;  /* 0x0000001d1d137290 */ /* 0x000fe4000fffe0ff */
[----:B------:R-:W-:Y:S02]  /*1400*/  ULEA.HI.SX32 UR24, UR24, UR23, 0x1f ;  /* 0x0000001718187291 */ /* 0x000fe4000f8ffaff */
[----:B------:R-:W-:Y:S02]  /*1410*/  UIADD3 UR8, UPT, UPT, UR8, 0x2f800, URZ ;  /* 0x0002f80008087890 */ /* 0x000fe4000fffe0ff */
[----:B------:R-:W-:Y:S01]  /*1420*/  UISETP.NE.AND UP1, UPT, UR4, 0x5, UPT ;  /* 0x000000050400788c */ /* 0x000fe2000bf25270 */
[----:B------:R-:W-:Y:S01]  /*1430*/  UMOV UR13, UR28 ;  /* 0x0000001c000d7c82 */ /* 0x000fe20008000000 */
[----:B------:R-:W-:Y:S01]  /*1440*/  UMOV UR25, UR5 ;  /* 0x0000000500197c82 */ /* 0x000fe20008000000 */
[----:B------:R-:W-:Y:S01]  /*1450*/  UMOV UR26, UR6 ;  /* 0x00000006001a7c82 */ /* 0x000fe20008000000 */
[----:B------:R-:W-:Y:S01]  /*1460*/  UMOV UR17, UR5 ;  /* 0x0000000500117c82 */ /* 0x000fe20008000000 */
[----:B------:R-:W-:Y:S01]  /*1470*/  UMOV UR9, UR5 ;  /* 0x0000000500097c82 */ /* 0x000fe20008000000 */
[----:B--23--:R-:W-:Y:S05]  /*1480*/  @P2 BRA `(.L_x_16) ;  /* 0x0000000000102947 */ /* 0x00cfea0003800000 */
[----:B------:R-:W-:-:S06]  /*1490*/  USHF.L.U32 UR11, UR31, 0x1f, URZ ;  /* 0x0000001f1f0b7899 */ /* 0x000fcc00080006ff */
[----:B--2---:R-:W-:-:S04]  /*14a0*/  MOV R0, UR11 ;  /* 0x0000000b00007c02 */ /* 0x004fc80008000f00 */
[----:B------:R-:W2:Y:S02]  /*14b0*/  SYNCS.PHASECHK.TRANS64.TRYWAIT P0, [UR5+0x28], R0 ;  /* 0x00002800ff0075a7 */ /* 0x000ea40008001105 */
[----:B--2---:R-:W-:Y:S05]  /*14c0*/  @!P0 BRA `(.L_x_17) ;  /* 0x0000003000ec8947 */ /* 0x004fea0003800000 */
.L_x_16:
[----:B------:R-:W-:Y:S02]  /*14d0*/  ELECT P1, URZ, PT ;  /* 0x0000000000ff782f */ /* 0x000fe40003820000 */
[----:B------:R-:W-:Y:S01]  /*14e0*/  PLOP3.LUT P0, PT, PT, PT, UP0, 0x80, 0x8 ;  /* 0x000000000008781c */ /* 0x000fe20003f0f008 */
[----:B------:R-:W-:Y:S01]  /*14f0*/  USEL UR11, URZ, 0x1, UP1 ;  /* 0x00000001ff0b7887 */ /* 0x000fe20008800000 */
[----:B------:R-:W-:Y:S01]  /*1500*/  PLOP3.LUT P2, PT, PT, PT, PT, 0x80, 0x8 ;  /* 0x000000000008781c */ /* 0x000fe20003f4f070 */
[----:B------:R-:W-:Y:S02]  /*1510*/  USEL UR30, UR4, URZ, UP1 ;  /* 0x000000ff041e7287 */ /* 0x000fe40008800000 */
[----:B------:R-:W-:Y:S02]  /*1520*/  ULOP3.LUT UR31, UR31, UR11, URZ, 0x3c, !UPT ;  /* 0x0000000b1f1f7292 */ /* 0x000fe4000f8e3cff */
[----:B------:R-:W-:Y:S02]  /*1530*/  UIADD3 UR4, UPT, UPT, UR24, 0x6400, URZ ;  /* 0x0000640018047890 */ /* 0x000fe4000fffe0ff */
[----:B------:R-:W-:-:S02]  /*1540*/  UIADD3 UR24, UPT, UPT, UR24, 0x1a400, URZ ;  /* 0x0001a40018187890 */ /* 0x000fc4000fffe0ff */
[----:B------:R-:W-:Y:S01]  /*1550*/  @!UP0 USHF.L.U32 UR21, UR31, 0x1f, URZ ;  /* 0x0000001f1f158899 */ /* 0x000fe200080006ff */
[----:B------:R4:W-:Y:S01]  /*1560*/  @P1 SYNCS.ARRIVE.TRANS64 RZ, [UR5], R3 ;  /* 0x00000003ffff19a7 */ /* 0x0009e20008000005 */
[----:B------:R-:W-:Y:S01]  /*1570*/  @!UP0 ULEA UR22, UR30, UR23, 0x3 ;  /* 0x000000171e168291 */ /* 0x000fe2000f8e18ff */
[----:B------:R-:W-:Y:S02]  /*1580*/  UMOV UR11, UR19 ;  /* 0x00000013000b7c82 */ /* 0x000fe40008000000 */
[----:B------:R4:W-:Y:S01]  /*1590*/  UTMALDG.2D [UR4], [UR38], desc[URZ] ;  /* 0x0000ff04260075b4 */ /* 0x0009e20008009000 */
[----:B--2---:R-:W-:Y:S01]  /*15a0*/  IMAD.U32 R0, RZ, RZ, UR21 ;  /* 0x00000015ff007e24 */ /* 0x004fe2000f8e00ff */
[----:B------:R-:W-:-:S04]  /*15b0*/  UIADD3 UR29, UPT, UPT, UR29, 0x1, URZ ;  /* 0x000000011d1d7890 */ /* 0x000fc8000fffe0ff */
[----:B------:R-:W-:Y:S01]  /*15c0*/  UISETP.NE.AND UP0, UPT, UR29, 0x10, UPT ;  /* 0x000000101d00788c */ /* 0x000fe2000bf05270 */
[----:B------:R4:W-:Y:S01]  /*15d0*/  UTMALDG.3D [UR24], [UR36], desc[URZ] ;  /* 0x0000ff18240075b4 */ /* 0x0009e20008011000 */
[----:B------:R4:W-:Y:S01]  /*15e0*/  UTMALDG.3D [UR16], [UR34], desc[URZ] ;  /* 0x0000ff10220075b4 */ /* 0x0009e20008011000 */
[----:B------:R4:W-:Y:S01]  /*15f0*/  UTMALDG.4D [UR8], [UR32], desc[URZ] ;  /* 0x0000ff08200075b4 */ /* 0x0009e20008019000 */
[----:B------:R4:W2:Y:S05]  /*1600*/  @!P0 SYNCS.PHASECHK.TRANS64.TRYWAIT P2, [UR22+0x28], R0 ;  /* 0x00002800ff0085a7 */ /* 0x0008aa0008041116 */
[----:B------:R-:W-:Y:S05]  /*1610*/  BRA.U UP0, `(.L_x_18) ;  /* 0xfffffffd00587547 */ /* 0x000fea000b83ffff */
[----:B----4-:R-:W-:Y:S02]  /*1620*/  LEA R3, R8, UR23, 0x3 ;  /* 0x0000001708037c11 */ /* 0x010fe4000f8e18ff */
[----:B------:R-:W-:-:S04]  /*1630*/  SHF.L.U32 R4, R2, 0x1f, RZ ;  /* 0x0000001f02047819 */ /* 0x000fc800000006ff */
[----:B------:R-:W3:Y:S02]  /*1640*/  SYNCS.PHASECHK.TRANS64.TRYWAIT P0, [R3+URZ+0x70], R4 ;  /* 0x00007004030075a7 */ /* 0x000ee400080011ff */
[----:B---3--:R-:W-:Y:S05]  /*1650*/  @!P0 BRA `(.L_x_19) ;  /* 0x0000003000a88947 */ /* 0x008fea0003800000 */
.L_x_65:
[C---:B------:R-:W-:Y:S01]  /*1660*/  LEA R4, R8.reuse, UR23, 0x4 ;  /* 0x0000001708047c11 */ /* 0x040fe2000f8e20ff */
[----:B------:R-:W-:Y:S02]  /*1670*/  VIADD R8, R8, 0x1 ;  /* 0x0000000108087836 */ /* 0x000fe40000000000 */
[----:B------:R-:W-:-:S03]  /*1680*/  IMAD.MOV.U32 R0, RZ, RZ, 0x1 ;  /* 0x00000001ff007424 */ /* 0x000fc600078e00ff */
[----:B---3--:R-:W3:Y:S01]  /*1690*/  LDS.128 R4, [R4+0x30c10] ;  /* 0x030c100004047984 */ /* 0x008ee20000000c00 */
[C---:B------:R-:W-:Y:S01]  /*16a0*/  ISETP.NE.AND P1, PT, R8.reuse, 0x2, PT ;  /* 0x000000020800780c */ /* 0x040fe20003f25270 */
[----:B------:R4:W-:Y:S06]  /*16b0*/  MEMBAR.ALL.CTA ;  /* 0x0000000000007992 */ /* 0x0009ec0000008000 */
[----:B----4-:R-:W4:Y:S01]  /*16c0*/  FENCE.VIEW.ASYNC.S ;  /* 0x00000000000073c6 */ /* 0x010f220000000000 */
[----:B------:R-:W-:Y:S01]  /*16d0*/  SEL R8, R8, RZ, P1 ;  /* 0x000000ff08087207 */ /* 0x000fe20000800000 */
[----:B----4-:R4:W-:Y:S01]  /*16e0*/  SYNCS.ARRIVE.TRANS64.ART0 RZ, [R3+URZ+0x80], R0 ;  /* 0x0000800003ff79a7 */ /* 0x0109e200085000ff */
[----:B---3--:R-:W-:-:S02]  /*16f0*/  ISETP.NE.AND P0, PT, R7, 0x1, PT ;  /* 0x000000010700780c */ /* 0x008fc40003f05270 */
[----:B------:R-:W-:Y:S02]  /*1700*/  R2UR UR20, R4 ;  /* 0x00000000041472ca */ /* 0x000fe400000e0000 */
[----:B------:R-:W-:Y:S02]  /*1710*/  R2UR UR12, R5 ;  /* 0x00000000050c72ca */ /* 0x000fe400000e0000 */
[----:B------:R-:W-:Y:S02]  /*1720*/  R2UR UR28, R6 ;  /* 0x00000000061c72ca */ /* 0x000fe400000e0000 */
[----:B----4-:R-:W-:-:S04]  /*1730*/  SEL R3, RZ, 0x1, P1 ;  /* 0x00000001ff037807 */ /* 0x010fc80000800000 */
[----:B------:R-:W-:Y:S01]  /*1740*/  LOP3.LUT R2, R2, R3, RZ, 0x3c, !PT ;  /* 0x0000000302027212 */ /* 0x000fe200078e3cff */
[----:B------:R-:W-:Y:S08]  /*1750*/  @!P0 BRA `(.L_x_20) ;  /* 0xfffffff800e88947 */ /* 0x000ff0000383ffff */
.L_x_15:
[----:B------:R-:W-:Y:S02]  /*1760*/  UISETP.NE.AND UP0, UPT, UR30, 0x4, UPT ;  /* 0x000000041e00788c */ /* 0x000fe4000bf05270 */
[----:B------:R-:W-:-:S04]  /*1770*/  UIADD3 UR4, UPT, UPT, UR30, 0x2, URZ ;  /* 0x000000021e047890 */ /* 0x000fc8000fffe0ff */
[----:B------:R-:W-:-:S04]  /*1780*/  USEL UR4, UR4, 0x1, UP0 ;  /* 0x0000000104047887 */ /* 0x000fc80008000000 */
[----:B------:R-:W-:Y:S02]  /*1790*/  UISETP.NE.AND UP1, UPT, UR4, 0x5, UPT ;  /* 0x000000050400788c */ /* 0x000fe4000bf25270 */
[----:B------:R-:W-:-:S04]  /*17a0*/  UIADD3 UR4, UPT, UPT, UR4, 0x1, URZ ;  /* 0x0000000104047890 */ /* 0x000fc8000fffe0ff */
[----:B------:R-:W-:Y:S02]  /*17b0*/  USEL UR4, UR4, 0x1, UP1 ;  /* 0x0000000104047887 */ /* 0x000fe40008800000 */
[----:B------:R-:W-:Y:S02]  /*17c0*/  UISETP.EQ.XOR UP1, UPT, UR30, 0x4, !UP1 ;  /* 0x000000041e00788c */ /* 0x000fe4000cf22a70 */
[----:B------:R-:W-:Y:S02]  /*17d0*/  UISETP.NE.AND UP0, UPT, UR4, 0x5, UPT ;  /* 0x000000050400788c */ /* 0x000fe4000bf05270 */
[----:B------:R-:W-:Y:S02]  /*17e0*/  UIADD3 UR5, UPT, UPT, UR4, 0x1, URZ ;  /* 0x0000000104057890 */ /* 0x000fe4000fffe0ff */
[----:B------:R-:W-:Y:S02]  /*17f0*/  UISETP.EQ.XOR UP1, UPT, UR4, 0x5, UP1 ;  /* 0x000000050400788c */ /* 0x000fe40008f22a70 */
[----:B------:R-:W-:-:S04]  /*1800*/  USEL UR5, UR5, 0x1, UP0 ;  /* 0x0000000105057887 */ /* 0x000fc80008000000 */
[----:B------:R-:W-:Y:S02]  /*1810*/  UISETP.EQ.XOR UP1, UPT, UR5, 0x5, UP1 ;  /* 0x000000050500788c */ /* 0x000fe40008f22a70 */
[----:B------:R-:W-:Y:S02]  /*1820*/  UISETP.NE.AND UP0, UPT, UR5, 0x5, UPT ;  /* 0x000000050500788c */ /* 0x000fe4000bf05270 */
[----:B------:R-:W-:Y:S02]  /*1830*/  USEL UR4, URZ, 0x1, !UP1 ;  /* 0x00000001ff047887 */ /* 0x000fe4000c800000 */
[----:B------:R-:W-:Y:S02]  /*1840*/  USEL UR5, UR5, URZ, UP0 ;  /* 0x000000ff05057287 */ /* 0x000fe40008000000 */
[----:B------:R-:W-:Y:S02]  /*1850*/  ULOP3.LUT UR4, UR31, UR4, URZ, 0x3c, !UPT ;  /* 0x000000041f047292 */ /* 0x000fe4000f8e3cff */
[----:B------:R-:W-:-:S02]  /*1860*/  ULEA UR5, UR5, UR23, 0x3 ;  /* 0x0000001705057291 */ /* 0x000fc4000f8e18ff */
[----:B------:R-:W-:-:S06]  /*1870*/  USHF.L.U32 UR4, UR4, 0x1f, URZ ;  /* 0x0000001f04047899 */ /* 0x000fcc00080006ff */
[----:B------:R-:W-:-:S04]  /*1880*/  MOV R0, UR4 ;  /* 0x0000000400007c02 */ /* 0x000fc80008000f00 */
[----:B------:R-:W3:Y:S02]  /*1890*/  SYNCS.PHASECHK.TRANS64.TRYWAIT P0, [UR5+0x28], R0 ;  /* 0x00002800ff0075a7 */ /* 0x000ee40008001105 */
[----:B---3--:R-:W-:Y:S05]  /*18a0*/  @!P0 BRA `(.L_x_21) ;  /* 0x00000030002c8947 */ /* 0x008fea0003800000 */
.L_x_67:
[----:B------:R-:W-:-:S13]  /*18b0*/  ELECT P0, URZ, PT ;  /* 0x0000000000ff782f */ /* 0x000fda0003800000 */
[----:B---3--:R-:W-:-:S04]  /*18c0*/  @P0 MOV R0, 0x8800 ;  /* 0x0000880000000802 */ /* 0x008fc80000000f00 */
[----:B------:R3:W-:Y:S03]  /*18d0*/  @P0 SYNCS.ARRIVE.TRANS64 RZ, [UR5], R0 ;  /* 0x00000000ffff09a7 */ /* 0x0007e60008000005 */
.L_x_13:
[----:B------:R-:W-:-:S13]  /*18e0*/  ISETP.NE.AND P0, PT, R124, 0x4, PT ;  /* 0x000000047c00780c */ /* 0x000fda0003f05270 */
[----:B------:R-:W-:Y:S05]  /*18f0*/  @P0 BRA `(.L_x_22) ;  /* 0x0000000800f80947 */ /* 0x000fea0003800000 */
[----:B------:R-:W4:Y:S08]  /*1900*/  S2UR UR12, SR_CgaCtaId ;  /* 0x00000000000c79c3 */ /* 0x000f300000008800 */
[----:B------:R-:W-:Y:S06]  /*1910*/  BAR.SYNC.DEFER_BLOCKING 0x3, 0xa0 ;  /* 0x00c2800000007b1d */ /* 0x000fec0000010000 */
[----:B------:R-:W-:-:S02]  /*1920*/  UMOV UR4, 0x400 ;  /* 0x0000040000047882 */ /* 0x000fc40000000000 */
[----:B----4-:R-:W-:-:S09]  /*1930*/  ULEA UR12, UR12, UR4, 0x18 ;  /* 0x000000040c0c7291 */ /* 0x010fd2000f8ec0ff */
[----:B---3--:R-:W3:Y:S01]  /*1940*/  LDS R0, [UR12+0x98] ;  /* 0x0000980cff007984 */ /* 0x008ee20008000800 */
[----:B------:R-:W4:Y:S02]  /*1950*/  SYNCS.PHASECHK.TRANS64.TRYWAIT P0, [UR12+0x70], RZ ;  /* 0x000070ffff0075a7 */ /* 0x000f24000800110c */
[----:B---34-:R-:W-:Y:S05]  /*1960*/  @!P0 BRA `(.L_x_23) ;  /* 0x00000030001c8947 */ /* 0x018fea0003800000 */
.L_x_69:
[----:B------:R-:W4:Y:S01]  /*1970*/  LDS R3, [UR12+0x30c1c] ;  /* 0x030c1c0cff037984 */ /* 0x000f220008000800 */
[----:B---3--:R-:W-:Y:S01]  /*1980*/  IMAD.MOV.U32 R2, RZ, RZ, 0x1 ;  /* 0x00000001ff027424 */ /* 0x008fe200078e00ff */
[----:B------:R-:W-:Y:S01]  /*1990*/  R2UR UR32, R0 ;  /* 0x00000000002072ca */ /* 0x000fe200000e0000 */
[----:B------:R-:W-:Y:S01]  /*19a0*/  HFMA2 R0, -RZ, RZ, 0, 5.9604644775390625e-08 ;  /* 0x00000001ff007431 */ /* 0x000fe200000001ff */
[----:B------:R3:W-:Y:S06]  /*19b0*/  MEMBAR.ALL.CTA ;  /* 0x0000000000007992 */ /* 0x0007ec0000008000 */
[----:B---3--:R-:W3:Y:S01]  /*19c0*/  FENCE.VIEW.ASYNC.S ;  /* 0x00000000000073c6 */ /* 0x008ee20000000000 */
[----:B------:R-:W-:Y:S01]  /*19d0*/  IMAD.MOV.U32 R6, RZ, RZ, 0x1 ;  /* 0x00000001ff067424 */ /* 0x000fe200078e00ff */
[----:B---3--:R3:W-:Y:S01]  /*19e0*/  SYNCS.ARRIVE.TRANS64.ART0 RZ, [UR12+0x80], R2 ;  /* 0x00008002ffff79a7 */ /* 0x0087e2000850000c */
[----:B----4-:R-:W-:-:S13]  /*19f0*/  ISETP.NE.AND P0, PT, R3, 0x1, PT ;  /* 0x000000010300780c */ /* 0x010fda0003f05270 */
[----:B---3--:R-:W-:Y:S05]  /*1a00*/  @P0 BRA `(.L_x_24) ;  /* 0x0000000800840947 */ /* 0x008fea0003800000 */
[----:B------:R-:W-:Y:S01]  /*1a10*/  UIADD3 UR10, UPT, UPT, UR32, 0x100, URZ ;  /* 0x00000100200a7890 */ /* 0x000fe2000fffe0ff */
[----:B------:R-:W-:Y:S01]  /*1a20*/  MOV R5, 0x1 ;  /* 0x0000000100057802 */ /* 0x000fe20000000f00 */
[----:B------:R-:W-:Y:S01]  /*1a30*/  UIADD3 UR8, UPT, UPT, UR32, 0x104, URZ ;  /* 0x0000010420087890 */ /* 0x000fe2000fffe0ff */
[----:B------:R-:W-:Y:S01]  /*1a40*/  MOV R4, RZ ;  /* 0x000000ff00047202 */ /* 0x000fe20000000f00 */
[----:B------:R-:W-:Y:S01]  /*1a50*/  UIADD3 UR6, UPT, UPT, UR32, -0x7fffff00, URZ ;  /* 0x8000010020067890 */ /* 0x000fe2000fffe0ff */
[----:B------:R-:W-:Y:S01]  /*1a60*/  MOV R6, 0x1 ;  /* 0x0000000100067802 */ /* 0x000fe20000000f00 */
[----:B------:R-:W-:Y:S02]  /*1a70*/  UIADD3 UR4, UPT, UPT, UR32, -0x7ffffefc, URZ ;  /* 0x8000010420047890 */ /* 0x000fe4000fffe0ff */
[----:B------:R-:W-:Y:S02]  /*1a80*/  UIADD3 UR11, UPT, UPT, UR32, 0x110, URZ ;  /* 0x00000110200b7890 */ /* 0x000fe4000fffe0ff */
[----:B------:R-:W-:-:S02]  /*1a90*/  UIADD3 UR9, UPT, UPT, UR32, 0x114, URZ ;  /* 0x0000011420097890 */ /* 0x000fc4000fffe0ff */
[----:B------:R-:W-:Y:S02]  /*1aa0*/  UIADD3 UR7, UPT, UPT, UR32, -0x7ffffef0, URZ ;  /* 0x8000011020077890 */ /* 0x000fe4000fffe0ff */
[----:B------:R-:W-:Y:S02]  /*1ab0*/  USHF.R.U32.HI UR18, URZ, 0x1, UR10 ;  /* 0x00000001ff127899 */ /* 0x000fe4000801160a */
[----:B------:R-:W-:Y:S02]  /*1ac0*/  USHF.R.U32.HI UR17, URZ, 0x1, UR6 ;  /* 0x00000001ff117899 */ /* 0x000fe40008011606 */
[----:B------:R-:W-:Y:S01]  /*1ad0*/  USHF.R.U32.HI UR16, URZ, 0x1, UR8 ;  /* 0x00000001ff107899 */ /* 0x000fe20008011608 */
[----:B------:R-:W-:Y:S01]  /*1ae0*/  UMOV UR34, 0x8a02480 ;  /* 0x08a0248000227882 */ /* 0x000fe20000000000 */
[----:B------:R-:W-:Y:S02]  /*1af0*/  UIADD3 UR5, UPT, UPT, UR32, -0x7ffffeec, URZ ;  /* 0x8000011420057890 */ /* 0x000fe4000fffe0ff */
[----:B------:R-:W-:-:S02]  /*1b00*/  USHF.R.U32.HI UR13, URZ, 0x1, UR4 ;  /* 0x00000001ff0d7899 */ /* 0x000fc40008011604 */
[----:B------:R-:W-:Y:S02]  /*1b10*/  UIADD3 UR19, UPT, UPT, UR12, 0x2f800, URZ ;  /* 0x0002f8000c137890 */ /* 0x000fe4000fffe0ff */
[----:B------:R-:W-:Y:S02]  /*1b20*/  UIADD3 UR20, UPT, UPT, UR12, 0x2e400, URZ ;  /* 0x0002e4000c147890 */ /* 0x000fe4000fffe0ff */
[----:B------:R-:W-:Y:S02]  /*1b30*/  UIADD3 UR21, UPT, UPT, UR12, 0x6400, URZ ;  /* 0x000064000c157890 */ /* 0x000fe4000fffe0ff */
[----:B------:R-:W-:Y:S02]  /*1b40*/  UIADD3 UR22, UPT, UPT, UR12, 0x1a400, URZ ;  /* 0x0001a4000c167890 */ /* 0x000fe4000fffe0ff */
[----:B------:R-:W-:Y:S02]  /*1b50*/  USEL UR23, URZ, 0x4000, UP6 ;  /* 0x00004000ff177887 */ /* 0x000fe4000b000000 */
[----:B------:R-:W-:-:S02]  /*1b60*/  USHF.R.U32.HI UR46, URZ, 0x1a, UR11 ;  /* 0x0000001aff2e7899 */ /* 0x000fc4000801160b */
[----:B------:R-:W-:Y:S02]  /*1b70*/  USHF.R.U32.HI UR40, URZ, 0x1a, UR7 ;  /* 0x0000001aff287899 */ /* 0x000fe40008011607 */
[----:B------:R-:W-:Y:S02]  /*1b80*/  USHF.R.U32.HI UR36, URZ, 0x1a, UR9 ;  /* 0x0000001aff247899 */ /* 0x000fe40008011609 */
[----:B------:R-:W-:Y:S02]  /*1b90*/  USEL UR34, UR34, 0x8a00480, !UP5 ;  /* 0x08a0048022227887 */ /* 0x000fe4000e800000 */
[----:B------:R-:W-:Y:S02]  /*1ba0*/  ULOP3.LUT UR18, UR18, 0x60000000, URZ, 0xc0, !UPT ;  /* 0x6000000012127892 */ /* 0x000fe4000f8ec0ff */
[----:B------:R-:W-:Y:S02]  /*1bb0*/  ULOP3.LUT UR17, UR17, 0x60000000, URZ, 0xc0, !UPT ;  /* 0x6000000011117892 */ /* 0x000fe4000f8ec0ff */
[----:B------:R-:W-:-:S02]  /*1bc0*/  ULOP3.LUT UR16, UR16, 0x60000000, URZ, 0xc0, !UPT ;  /* 0x6000000010107892 */ /* 0x000fc4000f8ec0ff */
[----:B------:R-:W-:Y:S02]  /*1bd0*/  USHF.R.U32.HI UR35, URZ, 0x1a, UR5 ;  /* 0x0000001aff237899 */ /* 0x000fe40008011605 */
[----:B------:R-:W-:Y:S02]  /*1be0*/  ULOP3.LUT UR13, UR13, 0x60000000, URZ, 0xc0, !UPT ;  /* 0x600000000d0d7892 */ /* 0x000fe4000f8ec0ff */
[----:B------:R-:W-:Y:S02]  /*1bf0*/  USHF.R.U32.HI UR19, URZ, 0x4, UR19 ;  /* 0x00000004ff137899 */ /* 0x000fe40008011613 */
[----:B------:R-:W-:Y:S02]  /*1c00*/  USHF.R.U32.HI UR20, URZ, 0x4, UR20 ;  /* 0x00000004ff147899 */ /* 0x000fe40008011614 */
[----:B------:R-:W-:Y:S02]  /*1c10*/  USHF.R.U32.HI UR21, URZ, 0x4, UR21 ;  /* 0x00000004ff157899 */ /* 0x000fe40008011615 */
[----:B------:R-:W-:-:S02]  /*1c20*/  USHF.R.U32.HI UR22, URZ, 0x4, UR22 ;  /* 0x00000004ff167899 */ /* 0x000fc40008011616 */
[----:B------:R-:W-:Y:S02]  /*1c30*/  UIADD3 UR34, UPT, UPT, UR23, UR34, URZ ;  /* 0x0000002217227290 */ /* 0x000fe4000fffe0ff */
[----:B------:R-:W-:Y:S02]  /*1c40*/  ULOP3.LUT UR46, UR18, 0x30, UR46, 0xf8, !UPT ;  /* 0x00000030122e7892 */ /* 0x000fe4000f8ef82e */
[----:B------:R-:W-:Y:S02]  /*1c50*/  ULOP3.LUT UR40, UR17, 0x30, UR40, 0xf8, !UPT ;  /* 0x0000003011287892 */ /* 0x000fe4000f8ef828 */
[----:B------:R-:W-:Y:S02]  /*1c60*/  ULOP3.LUT UR36, UR16, 0x30, UR36, 0xf8, !UPT ;  /* 0x0000003010247892 */ /* 0x000fe4000f8ef824 */
[----:B------:R-:W-:Y:S02]  /*1c70*/  ULOP3.LUT UR35, UR13, 0x30, UR35, 0xf8, !UPT ;  /* 0x000000300d237892 */ /* 0x000fe4000f8ef823 */
[----:B------:R-:W-:-:S02]  /*1c80*/  ULOP3.LUT UR19, UR19, 0x3fc0, URZ, 0xc0, !UPT ;  /* 0x00003fc013137892 */ /* 0x000fc4000f8ec0ff */
[----:B------:R-:W-:Y:S02]  /*1c90*/  ULOP3.LUT UR20, UR20, 0x3fc0, URZ, 0xc0, !UPT ;  /* 0x00003fc014147892 */ /* 0x000fe4000f8ec0ff */
[----:B------:R-:W-:Y:S02]  /*1ca0*/  ULOP3.LUT UR21, UR21, 0x3fc0, URZ, 0xc0, !UPT ;  /* 0x00003fc015157892 */ /* 0x000fe4000f8ec0ff */
[----:B------:R-:W-:Y:S02]  /*1cb0*/  ULOP3.LUT UR22, UR22, 0x3fc0, URZ, 0xc0, !UPT ;  /* 0x00003fc016167892 */ /* 0x000fe4000f8ec0ff */
[----:B------:R-:W-:Y:S02]  /*1cc0*/  ULOP3.LUT UR47, UR46, UR34, URZ, 0xfc, !UPT ;  /* 0x000000222e2f7292 */ /* 0x000fe4000f8efcff */
[----:B------:R-:W-:Y:S02]  /*1cd0*/  ULOP3.LUT UR41, UR40, UR34, URZ, 0xfc, !UPT ;  /* 0x0000002228297292 */ /* 0x000fe4000f8efcff */
[----:B------:R-:W-:-:S02]  /*1ce0*/  ULOP3.LUT UR37, UR36, UR34, URZ, 0xfc, !UPT ;  /* 0x0000002224257292 */ /* 0x000fc4000f8efcff */
[----:B------:R-:W-:Y:S02]  /*1cf0*/  ULOP3.LUT UR35, UR35, UR34, URZ, 0xfc, !UPT ;  /* 0x0000002223237292 */ /* 0x000fe4000f8efcff */
[----:B------:R-:W-:Y:S02]  /*1d00*/  ULOP3.LUT UR19, UR19, 0x10000, URZ, 0xfc, !UPT ;  /* 0x0001000013137892 */ /* 0x000fe4000f8efcff */
[----:B------:R-:W-:Y:S02]  /*1d10*/  ULOP3.LUT UR20, UR20, 0x10000, URZ, 0xfc, !UPT ;  /* 0x0001000014147892 */ /* 0x000fe4000f8efcff */
[----:B------:R-:W-:Y:S02]  /*1d20*/  ULOP3.LUT UR21, UR21, 0x10000, URZ, 0xfc, !UPT ;  /* 0x0001000015157892 */ /* 0x000fe4000f8efcff */
[----:B------:R-:W-:Y:S01]  /*1d30*/  ULOP3.LUT UR22, UR22, 0x10000, URZ, 0xfc, !UPT ;  /* 0x0001000016167892 */ /* 0x000fe2000f8efcff */
[----:B------:R-:W-:Y:S01]  /*1d40*/  UMOV UR31, URZ ;  /* 0x000000ff001f7c82 */ /* 0x000fe20008000000 */
[----:B------:R-:W-:Y:S01]  /*1d50*/  UMOV UR30, URZ ;  /* 0x000000ff001e7c82 */ /* 0x000fe20008000000 */
[----:B------:R-:W-:Y:S01]  /*1d60*/  UMOV UR29, URZ ;  /* 0x000000ff001d7c82 */ /* 0x000fe20008000000 */
[----:B------:R-:W-:Y:S01]  /*1d70*/  UMOV UR46, URZ ;  /* 0x000000ff002e7c82 */ /* 0x000fe20008000000 */
[----:B------:R-:W-:Y:S01]  /*1d80*/  UMOV UR40, URZ ;  /* 0x000000ff00287c82 */ /* 0x000fe20008000000 */
[----:B------:R-:W-:Y:S01]  /*1d90*/  UMOV UR36, URZ ;  /* 0x000000ff00247c82 */ /* 0x000fe20008000000 */
[----:B------:R-:W-:-:S05]  /*1da0*/  UMOV UR34, URZ ;  /* 0x000000ff00227c82 */ /* 0x000fca0008000000 */
.L_x_31:
[----:B------:R-:W-:Y:S01]  /*1db0*/  USHF.L.U32 UR13, UR30, 0x1f, URZ ;  /* 0x0000001f1e0d7899 */ /* 0x000fe200080006ff */
[----:B------:R-:W-:Y:S01]  /*1dc0*/  SHF.L.U32 R2, R6, 0x1f, RZ ;  /* 0x0000001f06027819 */ /* 0x000fe200000006ff */
[----:B------:R-:W-:Y:S02]  /*1dd0*/  ULEA UR16, UR29, UR12, 0x3 ;  /* 0x0000000c1d107291 */ /* 0x000fe4000f8e18ff */
[----:B------:R-:W-:Y:S02]  /*1de0*/  ULEA UR18, UR31, UR12, 0x3 ;  /* 0x0000000c1f127291 */ /* 0x000fe4000f8e18ff */
[----:B------:R-:W-:Y:S01]  /*1df0*/  MOV R0, UR13 ;  /* 0x0000000d00007c02 */ /* 0x000fe20008000f00 */
[----:B------:R-:W-:Y:S02]  /*1e00*/  ULEA UR17, UR31, UR32, 0x7 ;  /* 0x000000201f117291 */ /* 0x000fe4000f8e38ff */
[----:B------:R-:W-:Y:S02]  /*1e10*/  UPLOP3.LUT UP2, UPT, UPT, UPT, UPT, 0x40, 0x4 ;  /* 0x000000000004789c */ /* 0x000fe40003f4e870 */
[----:B------:R3:W4:Y:S02]  /*1e20*/  SYNCS.PHASECHK.TRANS64.TRYWAIT P1, [UR16], R0 ;  /* 0x00000000ff0075a7 */ /* 0x0007240008021110 */
[----:B------:R-:W5:Y:S02]  /*1e30*/  SYNCS.PHASECHK.TRANS64.TRYWAIT P0, [UR18+0x60], R2 ;  /* 0x00006002ff0075a7 */ /* 0x000f640008001112 */
[----:B---345:R-:W-:Y:S05]  /*1e40*/  @P0 BRA `(.L_x_25) ;  /* 0x0000000000080947 */ /* 0x038fea0003800000 */
[----:B------:R-:W3:Y:S02]  /*1e50*/  SYNCS.PHASECHK.TRANS64.TRYWAIT P0, [UR18+0x60], R2 ;  /* 0x00006002ff0075a7 */ /* 0x000ee40008001112 */
[----:B---3--:R-:W-:Y:S05]  /*1e60*/  @!P0 BRA `(.L_x_26) ;  /* 0x0000002800f48947 */ /* 0x008fea0003800000 */
.L_x_25:
[----:B------:R-:W-:-:S05]  /*1e70*/  UMOV UR27, URZ ;  /* 0x000000ff001b7c82 */ /* 0x000fca0008000000 */
.L_x_29:
[----:B------:R-:W-:Y:S02]  /*1e80*/  USHF.L.U32 UR28, UR29, 0xa, URZ ;  /* 0x0000000a1d1c7899 */ /* 0x000fe400080006ff */
[----:B------:R-:W-:Y:S02]  /*1e90*/  UIADD3 UR23, UPT, UPT, UR29, 0x1, URZ ;  /* 0x000000011d177890 */ /* 0x000fe4000fffe0ff */
[----:B------:R-:W-:Y:S02]  /*1ea0*/  UISETP.GT.U32.AND UP0, UPT, UR27, 0xe, UPT ;  /* 0x0000000e1b00788c */ /* 0x000fe4000bf04070 */
[----:B------:R-:W-:Y:S02]  /*1eb0*/  UIADD3 UR16, UPT, UPT, UR28, 0x6, URZ ;  /* 0x000000061c107890 */ /* 0x000fe4000fffe0ff */
[----:B----4-:R-:W-:Y:S02]  /*1ec0*/  ULEA UR58, UR29, UR20, 0x6 ;  /* 0x000000141d3a7291 */ /* 0x010fe4000f8e30ff */
[----:B------:R-:W-:Y:S01]  /*1ed0*/  ULEA UR54, UR29, UR19, 0x6 ;  /* 0x000000131d367291 */ /* 0x000fe2000f8e30ff */
[----:B------:R-:W-:Y:S01]  /*1ee0*/  PLOP3.LUT P0, PT, PT, PT, UP0, 0x80, 0x8 ;  /* 0x000000000008781c */ /* 0x000fe20003f0f008 */
[----:B------:R-:W-:Y:S02]  /*1ef0*/  ULEA UR13, UR29, UR12, 0x3 ;  /* 0x0000000c1d0d7291 */ /* 0x000fe4000f8e18ff */
[----:B------:R-:W-:Y:S02]  /*1f00*/  UISETP.NE.AND UP1, UPT, UR23, 0x5, UPT ;  /* 0x000000051700788c */ /* 0x000fe4000bf25270 */
[----:B------:R-:W-:Y:S02]  /*1f10*/  UIADD3 UR50, UPT, UPT, UR28, UR22, URZ ;  /* 0x000000161c327290 */ /* 0x000fe4000fffe0ff */
[----:B------:R-:W-:Y:S02]  /*1f20*/  UIADD3 UR48, UPT, UPT, UR28, UR21, URZ ;  /* 0x000000151c307290 */ /* 0x000fe4000fffe0ff */
[----:B------:R-:W-:Y:S02]  /*1f30*/  UIADD3 UR44, UPT, UPT, UR22, 0x2, UR28 ;  /* 0x00000002162c7890 */ /* 0x000fe4000fffe01c */
[----:B------:R-:W-:Y:S02]  /*1f40*/  UIADD3 UR42, UPT, UPT, UR21, 0x2, UR28 ;  /* 0x00000002152a7890 */ /* 0x000fe4000fffe01c */
[----:B------:R-:W-:Y:S02]  /*1f50*/  UIADD3 UR38, UPT, UPT, UR22, 0x4, UR28 ;  /* 0x0000000416267890 */ /* 0x000fe4000fffe01c */
[----:B------:R-:W-:Y:S02]  /*1f60*/  UIADD3 UR26, UPT, UPT, UR16, UR22, URZ ;  /* 0x00000016101a7290 */ /* 0x000fe4000fffe0ff */
[----:B------:R-:W-:Y:S02]  /*1f70*/  UIADD3 UR56, UPT, UPT, UR58, 0x20, URZ ;  /* 0x000000203a387890 */ /* 0x000fe4000fffe0ff */
[----:B------:R-:W-:Y:S02]  /*1f80*/  UIADD3 UR52, UPT, UPT, UR54, 0x20, URZ ;  /* 0x0000002036347890 */ /* 0x000fe4000fffe0ff */
[----:B------:R-:W-:Y:S02]  /*1f90*/  UIADD3 UR28, UPT, UPT, UR21, 0x4, UR28 ;  /* 0x00000004151c7890 */ /* 0x000fe4000fffe01c */
[----:B------:R-:W-:Y:S02]  /*1fa0*/  UIADD3 UR25, UPT, UPT, UR13, 0x28, URZ ;  /* 0x000000280d197890 */ /* 0x000fe4000fffe0ff */
[----:B------:R-:W-:Y:S02]  /*1fb0*/  USEL UR24, URZ, 0x1, UP1 ;  /* 0x00000001ff187887 */ /* 0x000fe40008800000 */
[----:B------:R-:W-:Y:S02]  /*1fc0*/  UIADD3 UR16, UPT, UPT, UR16, UR21, URZ ;  /* 0x0000001510107290 */ /* 0x000fe4000fffe0ff */
[----:B------:R-:W-:Y:S01]  /*1fd0*/  USEL UR29, UR23, URZ, UP1 ;  /* 0x000000ff171d7287 */ /* 0x000fe20008800000 */
[----:B------:R-:W-:Y:S01]  /*1fe0*/  UMOV UR59, 0x4008 ;  /* 0x00004008003b7882 */ /* 0x000fe20000000000 */
        /* <DEDUP_REMOVED lines=8> */
[----:B---3--:R-:W-:Y:S05]  /*2070*/  @P1 BRA `(.L_x_27) ;  /* 0x0000000000101947 */ /* 0x008fea0003800000 */
[----:B------:R-:W-:Y:S06]  /*2080*/  USHF.L.U32 UR23, UR30, 0x1f, URZ ;  /* 0x0000001f1e177899 */ /* 0x000fec00080006ff */
[----:B---3--:R-:W-:Y:S04]  /*2090*/  MOV R0, UR23 ;  /* 0x0000001700007c02 */ /* 0x008fe80008000f00 */
[----:B------:R-:W3:Y:S02]  /*20a0*/  SYNCS.PHASECHK.TRANS64.TRYWAIT P1, [UR13], R0 ;  /* 0x00000000ff0075a7 */ /* 0x000ee4000802110d */
[----:B---3--:R-:W-:Y:S05]  /*20b0*/  @!P1 BRA `(.L_x_28) ;  /* 0x00000028007c9947 */ /* 0x008fea0003800000 */
.L_x_27:
[----:B------:R-:W-:Y:S01]  /*20c0*/  ULOP3.LUT UR30, UR30, UR24, URZ, 0x3c, !UPT ;  /* 0x000000181e1e7292 */ /* 0x000fe2000f8e3cff */
[----:B------:R-:W-:Y:S01]  /*20d0*/  PLOP3.LUT P1, PT, PT, PT, PT, 0x80, 0x8 ;  /* 0x000000000008781c */ /* 0x000fe20003f2f070 */
[----:B------:R-:W-:Y:S01]  /*20e0*/  UIADD3 UR27, UPT, UPT, UR27, 0x1, URZ ;  /* 0x000000011b1b7890 */ /* 0x000fe2000fffe0ff */
[----:B------:R4:W-:Y:S01]  /*20f0*/  UTCCP.T.S.4x32dp128bit tmem[UR32+0x100], gdesc[UR58] ;  /* 0x0001003a200079e7 */ /* 0x0009e20009100000 */
[----:B------:R-:W-:Y:S01]  /*2100*/  UMOV UR64, UR16 ;  /* 0x0000001000407c82 */ /* 0x000fe20008000000 */
[----:B------:R-:W-:Y:S01]  /*2110*/  @!UP0 USHF.L.U32 UR13, UR30, 0x1f, URZ ;  /* 0x0000001f1e0d8899 */ /* 0x000fe200080006ff */
[----:B------:R4:W-:Y:S01]  /*2120*/  UTCCP.T.S.4x32dp128bit tmem[UR32+0x104], gdesc[UR56] ;  /* 0x00010438200079e7 */ /* 0x0009e20009100000 */
[----:B------:R-:W-:Y:S01]  /*2130*/  @!UP0 ULEA UR16, UR29, UR12, 0x3 ;  /* 0x0000000c1d108291 */ /* 0x000fe2000f8e18ff */
[----:B------:R4:W-:Y:S01]  /*2140*/  UTCCP.T.S.4x32dp128bit tmem[UR32+0x110], gdesc[UR54] ;  /* 0x00011036200079e7 */ /* 0x0009e20009100000 */
[----:B------:R4:W-:Y:S01]  /*2150*/  UTCCP.T.S.4x32dp128bit tmem[UR32+0x114], gdesc[UR52] ;  /* 0x00011434200079e7 */ /* 0x0009e20009100000 */
[----:B------:R4:W-:Y:S01]  /*2160*/  UTCOMMA gdesc[UR48], gdesc[UR50], tmem[UR17], tmem[UR46], idesc[UR47], tmem[UR10], UP2 ;  /* 0xc00a2e32300075ea */ /* 0x0009e20009000011 */
[----:B------:R-:W-:Y:S01]  /*2170*/  UMOV UR60, UR28 ;  /* 0x0000001c003c7c82 */ /* 0x000fe20008000000 */
[----:B------:R-:W-:Y:S01]  /*2180*/  UMOV UR61, 0x40004040 ;  /* 0x40004040003d7882 */ /* 0x000fe20000000000 */
[----:B---3--:R-:W-:Y:S01]  /*2190*/  MOV R0, UR13 ;  /* 0x0000000d00007c02 */ /* 0x008fe20008000f00 */
[----:B------:R4:W-:Y:S01]  /*21a0*/  UTCOMMA gdesc[UR42], gdesc[UR44], tmem[UR17], tmem[UR40], idesc[UR41], tmem[UR6], UPT ;  /* 0xc006282c2a0075ea */ /* 0x0009e2000b800011 */
[----:B------:R-:W-:Y:S01]  /*21b0*/  UMOV UR62, UR26 ;  /* 0x0000001a003e7c82 */ /* 0x000fe20008000000 */
[----:B------:R-:W-:Y:S01]  /*21c0*/  UMOV UR63, 0x40004040 ;  /* 0x40004040003f7882 */ /* 0x000fe20000000000 */
[----:B------:R-:W-:Y:S01]  /*21d0*/  UMOV UR65, 0x40004040 ;  /* 0x4000404000417882 */ /* 0x000fe20000000000 */
[----:B------:R4:W-:Y:S01]  /*21e0*/  UTCOMMA gdesc[UR60], gdesc[UR38], tmem[UR17], tmem[UR36], idesc[UR37], tmem[UR8], UPT ;  /* 0xc00824263c0075ea */ /* 0x0009e2000b800011 */
[----:B------:R4:W-:Y:S01]  /*21f0*/  UTCOMMA gdesc[UR64], gdesc[UR62], tmem[UR17], tmem[UR34], idesc[UR35], tmem[UR4], UPT ;  /* 0xc004223e400075ea */ /* 0x0009e2000b800011 */
[----:B------:R4:W-:Y:S01]  /*2200*/  UTCBAR [UR25], URZ ;  /* 0x000000ff190073e9 */ /* 0x0009e200080000ff */
[----:B------:R4:W3:Y:S01]  /*2210*/  @!P0 SYNCS.PHASECHK.TRANS64.TRYWAIT P1, [UR16], R0 ;  /* 0x00000000ff0085a7 */ /* 0x0008e20008021110 */
[----:B------:R-:W-:Y:S02]  /*2220*/  UISETP.NE.AND UP0, UPT, UR27, 0x10, UPT ;  /* 0x000000101b00788c */ /* 0x000fe4000bf05270 */
[----:B------:R-:W-:Y:S07]  /*2230*/  UPLOP3.LUT UP2, UPT, UPT, UPT, UPT, 0x80, 0x8 ;  /* 0x000000000008789c */ /* 0x000fee0003f4f070 */
[----:B------:R-:W-:Y:S05]  /*2240*/  BRA.U UP0, `(.L_x_29) ;  /* 0xfffffffd000c7547 */ /* 0x000fea000b83ffff */
[----:B------:R-:W-:Y:S01]  /*2250*/  UIADD3 UR31, UPT, UPT, UR31, 0x1, URZ ;  /* 0x000000011f1f7890 */ /* 0x000fe2000fffe0ff */
[----:B----4-:R-:W-:Y:S01]  /*2260*/  LEA R0, R5, UR12, 0x3 ;  /* 0x0000000c05007c11 */ /* 0x010fe2000f8e18ff */
[----:B------:R-:W-:Y:S01]  /*2270*/  UIADD3 UR18, UPT, UPT, UR18, 0x50, URZ ;  /* 0x0000005012127890 */ /* 0x000fe2000fffe0ff */
[----:B------:R-:W-:Y:S01]  /*2280*/  IMAD.U32 R3, R4, -0x80000000, RZ ;  /* 0x8000000004037824 */ /* 0x000fe200078e00ff */
[----:B------:R-:W-:-:S04]  /*2290*/  UISETP.NE.AND UP0, UPT, UR31, 0x2, UPT ;  /* 0x000000021f00788c */ /* 0x000fc8000bf05270 */
[----:B------:R-:W-:Y:S02]  /*22a0*/  USEL UR13, URZ, 0x1, UP0 ;  /* 0x00000001ff0d7887 */ /* 0x000fe40008000000 */
[----:B------:R-:W-:Y:S01]  /*22b0*/  USEL UR31, UR31, URZ, UP0 ;  /* 0x000000ff1f1f7287 */ /* 0x000fe20008000000 */
[----:B------:R4:W-:Y:S03]  /*22c0*/  UTCBAR [UR18], URZ ;  /* 0x000000ff120073e9 */ /* 0x0009e600080000ff */
[----:B------:R-:W-:Y:S01]  /*22d0*/  ULEA UR16, UR31, UR12, 0x3 ;  /* 0x0000000c1f107291 */ /* 0x000fe2000f8e18ff */
[----:B------:R-:W-:-:S05]  /*22e0*/  LOP3.LUT R6, R6, UR13, RZ, 0x3c, !PT ;  /* 0x0000000d06067c12 */ /* 0x000fca000f8e3cff */
[----:B------:R-:W-:-:S04]  /*22f0*/  IMAD.U32 R2, R6, -0x80000000, RZ ;  /* 0x8000000006027824 */ /* 0x000fc800078e00ff */
[----:B------:R4:W-:Y:S01]  /*2300*/  SYNCS.PHASECHK.TRANS64.TRYWAIT PT, [UR16+0x60], R2 ;  /* 0x00006002ff0075a7 */ /* 0x0009e200080e1110 */
[----:B------:R-:W5:Y:S02]  /*2310*/  SYNCS.PHASECHK.TRANS64.TRYWAIT P0, [R0+URZ+0x70], R3 ;  /* 0x00007003000075a7 */ /* 0x000f6400080011ff */
[----:B----45:R-:W-:Y:S05]  /*2320*/  @!P0 BRA `(.L_x_30) ;  /* 0x0000002800008947 */ /* 0x030fea0003800000 */
.L_x_73:
[C---:B------:R-:W-:Y:S01]  /*2330*/  LEA R2, R5.reuse, UR12, 0x4 ;  /* 0x0000000c05027c11 */ /* 0x040fe2000f8e20ff */
[----:B------:R-:W-:Y:S02]  /*2340*/  VIADD R5, R5, 0x1 ;  /* 0x0000000105057836 */ /* 0x000fe40000000000 */
[----:B----4-:R-:W-:-:S03]  /*2350*/  IMAD.MOV.U32 R3, RZ, RZ, 0x1 ;  /* 0x00000001ff037424 */ /* 0x010fc600078e00ff */
[----:B------:R-:W4:Y:S01]  /*2360*/  LDS R2, [R2+0x30c1c] ;  /* 0x030c1c0002027984 */ /* 0x000f220000000800 */
[C---:B---3--:R-:W-:Y:S01]  /*2370*/  ISETP.NE.AND P1, PT, R5.reuse, 0x2, PT ;  /* 0x000000020500780c */ /* 0x048fe20003f25270 */
[----:B------:R3:W-:Y:S06]  /*2380*/  MEMBAR.ALL.CTA ;  /* 0x0000000000007992 */ /* 0x0007ec0000008000 */
[----:B---3--:R-:W3:Y:S01]  /*2390*/  FENCE.VIEW.ASYNC.S ;  /* 0x00000000000073c6 */ /* 0x008ee20000000000 */
[----:B------:R-:W-:Y:S01]  /*23a0*/  SEL R5, R5, RZ, P1 ;  /* 0x000000ff05057207 */ /* 0x000fe20000800000 */
[----:B---3--:R3:W-:Y:S01]  /*23b0*/  SYNCS.ARRIVE.TRANS64.ART0 RZ, [R0+URZ+0x80], R3 ;  /* 0x0000800300ff79a7 */ /* 0x0087e200085000ff */
[----:B----4-:R-:W-:-:S02]  /*23c0*/  ISETP.NE.AND P0, PT, R2, 0x1, PT ;  /* 0x000000010200780c */ /* 0x010fc40003f05270 */
[----:B---3--:R-:W-:-:S04]  /*23d0*/  SEL R3, RZ, 0x1, P1 ;  /* 0x00000001ff037807 */ /* 0x008fc80000800000 */
[----:B------:R-:W-:-:S07]  /*23e0*/  LOP3.LUT R4, R4, R3, RZ, 0x3c, !PT ;  /* 0x0000000304047212 */ /* 0x000fce00078e3cff */
[----:B------:R-:W-:Y:S05]  /*23f0*/  @!P0 BRA `(.L_x_31) ;  /* 0xfffffff8006c8947 */ /* 0x000fea000383ffff */
[----:B------:R-:W-:-:S06]  /*2400*/  UIADD3 UR31, UPT, UPT, UR31, 0x1, URZ ;  /* 0x000000011f1f7890 */ /* 0x000fcc000fffe0ff */
[----:B------:R-:W-:Y:S02]  /*2410*/  MOV R0, UR31 ;  /* 0x0000001f00007c02 */ /* 0x000fe40008000f00 */
.L_x_24:
[----:B------:R-:W3:Y:S02]  /*2420*/  S2UR UR4, SR_CgaCtaId ;  /* 0x00000000000479c3 */ /* 0x000ee40000008800 */
[----:B---3--:R-:W-:-:S04]  /*2430*/  ULOP3.LUT UR4, UR4, 0x1, URZ, 0xc0, !UPT ;  /* 0x0000000104047892 */ /* 0x008fc8000f8ec0ff */
[----:B------:R-:W-:-:S09]  /*2440*/  UISETP.NE.U32.AND UP0, UPT, UR4, 0x1, UPT ;  /* 0x000000010400788c */ /* 0x000fd2000bf05070 */
[----:B------:R-:W-:Y:S05]  /*2450*/  BRA.U !UP0, `(.L_x_22) ;  /* 0x0000000108207547 */ /* 0x000fea000b800000 */
[----:B------:R-:W-:-:S04]  /*2460*/  ISETP.NE.AND P0, PT, R0, 0x2, PT ;  /* 0x000000020000780c */ /* 0x000fc80003f05270 */
[----:B------:R-:W-:Y:S02]  /*2470*/  SEL R3, RZ, 0x1, P0 ;  /* 0x00000001ff037807 */ /* 0x000fe40000000000 */
[----:B------:R-:W-:Y:S02]  /*2480*/  SEL R0, R0, RZ, P0 ;  /* 0x000000ff00007207 */ /* 0x000fe40000000000 */
[----:B------:R-:W-:Y:S02]  /*2490*/  LOP3.LUT R3, R6, R3, RZ, 0x3c, !PT ;  /* 0x0000000306037212 */ /* 0x000fe400078e3cff */
[----:B------:R-:W-:-:S03]  /*24a0*/  LEA R0, R0, UR12, 0x3 ;  /* 0x0000000c00007c11 */ /* 0x000fc6000f8e18ff */
[----:B------:R-:W-:-:S04]  /*24b0*/  IMAD.U32 R2, R3, -0x80000000, RZ ;  /* 0x8000000003027824 */ /* 0x000fc800078e00ff */
[----:B------:R-:W3:Y:S02]  /*24c0*/  SYNCS.PHASECHK.TRANS64.TRYWAIT P0, [R0+URZ+0x60], R2 ;  /* 0x00006002000075a7 */ /* 0x000ee400080011ff */
[----:B---3--:R-:W-:Y:S05]  /*24d0*/  @!P0 BRA `(.L_x_32) ;  /* 0x0000002400ac8947 */ /* 0x008fea0003800000 */
.L_x_22:
[----:B------:R-:W-:-:S13]  /*24e0*/  ISETP.GT.AND P0, PT, R124, 0x3, PT ;  /* 0x000000037c00780c */ /* 0x000fda0003f04270 */
[----:B-1----:R-:W-:Y:S05]  /*24f0*/  @P0 EXIT ;  /* 0x000000000000094d */ /* 0x002fea0003800000 */
[----:B------:R-:W-:Y:S05]  /*2500*/  BRA.U !UP4, `(.L_x_33) ;  /* 0x000000010cb87547 */ /* 0x000fea000b800000 */
[----:B------:R-:W1:Y:S01]  /*2510*/  S2UR UR6, SR_CgaCtaId ;  /* 0x00000000000679c3 */ /* 0x000e620000008800 */
[----:B------:R-:W-:Y:S01]  /*2520*/  NOP ;  /* 0x0000000000007918 */ /* 0x000fe20000000000 */
[----:B------:R-:W-:Y:S01]  /*2530*/  UMOV UR4, 0x40 ;  /* 0x0000004000047882 */ /* 0x000fe20000000000 */
[----:B------:R-:W-:Y:S01]  /*2540*/  UMOV UR5, 0x400 ;  /* 0x0000040000057882 */ /* 0x000fe20000000000 */
[----:B-1----:R-:W-:Y:S02]  /*2550*/  ULEA UR4, UR6, UR4, 0x18 ;  /* 0x0000000406047291 */ /* 0x002fe4000f8ec0ff */
[----:B------:R-:W-:-:S07]  /*2560*/  ULEA UR5, UR6, UR5, 0x18 ;  /* 0x0000000506057291 */ /* 0x000fce000f8ec0ff */
[----:B---3--:R-:W1:Y:S02]  /*2570*/  LDS.U8 R0, [UR4] ;  /* 0x00000004ff007984 */ /* 0x008e640008000000 */
[----:B-1----:R-:W-:-:S13]  /*2580*/  ISETP.NE.AND P0, PT, R0, RZ, PT ;  /* 0x000000ff0000720c */ /* 0x002fda0003f05270 */
[----:B------:R-:W-:Y:S05]  /*2590*/  @P0 BRA `(.L_x_34) ;  /* 0x00000000007c0947 */ /* 0x000fea0003800000 */
[----:B------:R-:W-:-:S13]  /*25a0*/  ELECT P0, URZ, PT ;  /* 0x0000000000ff782f */ /* 0x000fda0003800000 */
[----:B------:R-:W-:Y:S05]  /*25b0*/  @!P0 BRA `(.L_x_35) ;  /* 0x0000000000848947 */ /* 0x000fea0003800000 */
[----:B------:R-:W-:Y:S01]  /*25c0*/  UMOV UR4, 0x10 ;  /* 0x0000001000047882 */ /* 0x000fe20000000000 */
[----:B------:R-:W-:-:S04]  /*25d0*/  IMAD.MOV.U32 R2, RZ, RZ, 0xffff ;  /* 0x0000ffffff027424 */ /* 0x000fc800078e00ff */
[----:B------:R-:W-:Y:S04]  /*25e0*/  DEPBAR.LE SB1, 0x36 ;  /* 0x00009d800000791a */ /* 0x000fe80000000000 */
[----:B------:R-:W1:Y:S02]  /*25f0*/  UTCATOMSWS.FIND_AND_SET.ALIGN UP0, UR4, UR4 ;  /* 0x00000004000475e3 */ /* 0x000e640008000800 */
[----:B-1----:R-:W-:Y:S01]  /*2600*/  PLOP3.LUT P0, PT, PT, PT, UP0, 0x80, 0x8 ;  /* 0x000000000008781c */ /* 0x002fe20003f0f008 */
[----:B------:R-:W-:-:S03]  /*2610*/  IMAD.U32 R5, RZ, RZ, UR4 ;  /* 0x00000004ff057e24 */ /* 0x000fc6000f8e00ff */
[----:B------:R-:W-:-:S04]  /*2620*/  SEL R0, RZ, 0xffffffff, !P0 ;  /* 0xffffffffff007807 */ /* 0x000fc80004000000 */
[----:B------:R-:W-:Y:S01]  /*2630*/  ISETP.NE.AND P0, PT, R0, RZ, PT ;  /* 0x000000ff0000720c */ /* 0x000fe20003f05270 */
[----:B------:R-:W-:-:S12]  /*2640*/  IMAD.MOV.U32 R0, RZ, RZ, 0x1 ;  /* 0x00000001ff007424 */ /* 0x000fd800078e00ff */
[----:B------:R-:W-:Y:S05]  /*2650*/  @P0 BRA `(.L_x_36) ;  /* 0x0000000000240947 */ /* 0x000fea0003800000 */
.L_x_37:
[----:B------:R-:W-:Y:S05]  /*2660*/  NANOSLEEP 0x64 ;  /* 0x000000640000795d */ /* 0x000fea0003800000 */
[----:B------:R-:W-:-:S05]  /*2670*/  UMOV UR4, 0x10 ;  /* 0x0000001000047882 */ /* 0x000fca0000000000 */
[----:B------:R-:W-:Y:S04]  /*2680*/  DEPBAR.LE SB1, 0x36 ;  /* 0x00009d800000791a */ /* 0x000fe80000000000 */
[----:B------:R-:W1:Y:S02]  /*2690*/  UTCATOMSWS.FIND_AND_SET.ALIGN UP0, UR4, UR4 ;  /* 0x00000004000475e3 */ /* 0x000e640008000800 */
[----:B-1----:R-:W-:Y:S01]  /*26a0*/  PLOP3.LUT P0, PT, PT, PT, UP0, 0x80, 0x8 ;  /* 0x000000000008781c */ /* 0x002fe20003f0f008 */
[----:B------:R-:W-:-:S03]  /*26b0*/  IMAD.U32 R5, RZ, RZ, UR4 ;  /* 0x00000004ff057e24 */ /* 0x000fc6000f8e00ff */
[----:B------:R-:W-:-:S04]  /*26c0*/  SEL R3, RZ, 0xffffffff, !P0 ;  /* 0xffffffffff037807 */ /* 0x000fc80004000000 */
[----:B------:R-:W-:-:S13]  /*26d0*/  ISETP.NE.AND P0, PT, R3, RZ, PT ;  /* 0x000000ff0300720c */ /* 0x000fda0003f05270 */
[----:B------:R-:W-:Y:S05]  /*26e0*/  @!P0 BRA `(.L_x_37) ;  /* 0xfffffffc00dc8947 */ /* 0x000fea000383ffff */
.L_x_36:
[C---:B------:R-:W-:Y:S01]  /*26f0*/  VIADD R3, R5.reuse, 0x10 ;  /* 0x0000001005037836 */ /* 0x040fe20000000000 */
[----:B------:R-:W-:Y:S01]  /*2700*/  UMOV UR4, 0x50 ;  /* 0x0000005000047882 */ /* 0x000fe20000000000 */
[----:B------:R-:W-:Y:S01]  /*2710*/  SHF.L.U32 R2, R2, R5, RZ ;  /* 0x0000000502027219 */ /* 0x000fe200000006ff */
[----:B------:R-:W-:Y:S01]  /*2720*/  ULEA UR4, UR6, UR4, 0x18 ;  /* 0x0000000406047291 */ /* 0x000fe2000f8ec0ff */
[----:B------:R-:W-:Y:S01]  /*2730*/  IMAD.SHL.U32 R5, R5, 0x20, RZ ;  /* 0x0000002005057824 */ /* 0x000fe200078e00ff */
[----:B------:R-:W-:-:S04]  /*2740*/  SHF.L.U32 R3, R0, R3, RZ ;  /* 0x0000000300037219 */ /* 0x000fc800000006ff */
[----:B------:R-:W-:-:S05]  /*2750*/  LOP3.LUT R2, R3, R2, RZ, 0xfc, !PT ;  /* 0x0000000203027212 */ /* 0x000fca00078efcff */
[----:B------:R1:W-:Y:S04]  /*2760*/  ATOMS.OR RZ, [UR4], R2 ;  /* 0x00000002ffff798c */ /* 0x0003e8000b000004 */
[----:B------:R1:W-:Y:S01]  /*2770*/  STS [UR5+0x98], R5 ;  /* 0x00009805ff007988 */ /* 0x0003e20008000805 */
[----:B------:R-:W-:Y:S05]  /*2780*/  BRA `(.L_x_35) ;  /* 0x0000000000107947 */ /* 0x000fea0003800000 */
.L_x_34:
[----:B------:R-:W-:Y:S02]  /*2790*/  MOV R0, 0xffffffff ;  /* 0xffffffff00007802 */ /* 0x000fe40000000f00 */
[----:B------:R-:W-:-:S03]  /*27a0*/  MOV R2, 0x27d0 ;  /* 0x000027d000027802 */ /* 0x000fc60000000f00 */
[----:B------:R1:W-:Y:S04]  /*27b0*/  STS [UR5+0x98], R0 ;  /* 0x00009800ff007988 */ /* 0x0003e80008000805 */
[----:B-12---:R-:W-:Y:S05]  /*27c0*/  CALL.REL.NOINC `($__internal_1_$__cuda_sm10x_tcgen05_guardrail_trap_phase_invalid_during_alloc) ;  /* 0x00000024005c7944 */ /* 0x006fea0003c00000 */
.L_x_35:
[----:B------:R-:W-:Y:S05]  /*27d0*/  WARPSYNC.ALL ;  /* 0x0000000000007948 */ /* 0x000fea0003800000 */
[----:B------:R-:W-:Y:S01]  /*27e0*/  NOP ;  /* 0x0000000000007918 */ /* 0x000fe20000000000 */
.L_x_33:
[----:B------:R-:W4:Y:S08]  /*27f0*/  S2UR UR4, SR_CgaCtaId ;  /* 0x00000000000479c3 */ /* 0x000f300000008800 */
[----:B------:R-:W-:Y:S06]  /*2800*/  BAR.SYNC.DEFER_BLOCKING 0x3, 0xa0 ;  /* 0x00c2800000007b1d */ /* 0x000fec0000010000 */
[----:B------:R-:W-:-:S02]  /*2810*/  UMOV UR5, 0x400 ;  /* 0x0000040000057882 */ /* 0x000fc40000000000 */
[----:B----4-:R-:W-:-:S06]  /*2820*/  ULEA UR4, UR4, UR5, 0x18 ;  /* 0x0000000504047291 */ /* 0x010fcc000f8ec0ff */
[----:B------:R-:W-:-:S05]  /*2830*/  MOV R87, UR4 ;  /* 0x0000000400577c02 */ /* 0x000fca0008000f00 */
[----:B------:R4:W1:Y:S01]  /*2840*/  LDS R123, [R87+0x98] ;  /* 0x00009800577b7984 */ /* 0x0008620000000800 */
[----:B------:R-:W5:Y:S02]  /*2850*/  SYNCS.PHASECHK.TRANS64.TRYWAIT P0, [R87+URZ+0x70], RZ ;  /* 0x000070ff570075a7 */ /* 0x000f6400080011ff */
[----:B-1--45:R-:W-:Y:S05]  /*2860*/  @!P0 BRA `(.L_x_38) ;  /* 0x0000002000e08947 */ /* 0x032fea0003800000 */
.L_x_75:
[----:B------:R-:W4:Y:S01]  /*2870*/  LDS.128 R88, [R87+0x30c10] ;  /* 0x030c100057587984 */ /* 0x000f220000000c00 */
[----:B---3--:R-:W-:Y:S01]  /*2880*/  HFMA2 R0, -RZ, RZ, 0, 5.9604644775390625e-08 ;  /* 0x00000001ff007431 */ /* 0x008fe200000001ff */
[----:B------:R3:W-:Y:S06]  /*2890*/  MEMBAR.ALL.CTA ;  /* 0x0000000000007992 */ /* 0x0007ec0000008000 */
[----:B---3--:R-:W3:Y:S02]  /*28a0*/  FENCE.VIEW.ASYNC.S ;  /* 0x00000000000073c6 */ /* 0x008ee40000000000 */
[----:B---3--:R3:W-:Y:S01]  /*28b0*/  SYNCS.ARRIVE.TRANS64.ART0 RZ, [R87+URZ+0x80], R0 ;  /* 0x0000800057ff79a7 */ /* 0x0087e200085000ff */
[----:B----4-:R-:W-:-:S13]  /*28c0*/  ISETP.NE.AND P0, PT, R91, 0x1, PT ;  /* 0x000000015b00780c */ /* 0x010fda0003f05270 */
[----:B---3--:R-:W-:Y:S05]  /*28d0*/  @P0 BRA `(.L_x_39) ;  /* 0x0000001800b80947 */ /* 0x008fea0003800000 */
[----:B------:R-:W-:Y:S01]  /*28e0*/  IMAD.SHL.U32 R3, R104, 0x40, RZ ;  /* 0x0000004068037824 */ /* 0x000fe200078e00ff */
[----:B------:R-:W-:Y:S01]  /*28f0*/  SHF.R.U32.HI R2, RZ, 0x5, R104 ;  /* 0x00000005ff027819 */ /* 0x000fe20000011668 */
[----:B------:R-:W3:Y:S01]  /*2900*/  S2UR UR8, SR_CgaCtaId ;  /* 0x00000000000879c3 */ /* 0x000ee20000008800 */
[----:B------:R-:W4:Y:S01]  /*2910*/  S2R R102, SR_LANEID ;  /* 0x0000000000667919 */ /* 0x000f220000000000 */
[----:B------:R-:W-:Y:S01]  /*2920*/  IMAD R122, R124, 0x4, R87 ;  /* 0x000000047c7a7824 */ /* 0x000fe200078e0257 */
[----:B------:R-:W-:Y:S01]  /*2930*/  LOP3.LUT R3, R3, 0x7c0, RZ, 0xc0, !PT ;  /* 0x000007c003037812 */ /* 0x000fe200078ec0ff */
[----:B------:R-:W-:Y:S01]  /*2940*/  IMAD.MOV.U32 R108, RZ, RZ, 0x1 ;  /* 0x00000001ff6c7424 */ /* 0x000fe200078e00ff */
[----:B------:R-:W-:Y:S01]  /*2950*/  CS2R R106, SRZ ;  /* 0x00000000006a7805 */ /* 0x000fe2000001ff00 */
[----:B------:R-:W-:Y:S01]  /*2960*/  IMAD.MOV.U32 R105, RZ, RZ, RZ ;  /* 0x000000ffff697224 */ /* 0x000fe200078e00ff */
[----:B------:R-:W-:Y:S01]  /*2970*/  UMOV UR9, 0x400 ;  /* 0x0000040000097882 */ /* 0x000fe20000000000 */
[----:B------:R-:W-:Y:S01]  /*2980*/  IMAD R4, R2, 0x800, R3 ;  /* 0x0000080002047824 */ /* 0x000fe200078e0203 */
[----:B------:R-:W1:Y:S01]  /*2990*/  LDCU.64 UR10, c[0x0][0x348] ;  /* 0x00006900ff0a77ac */ /* 0x000e620008000a00 */
[----:B------:R-:W-:-:S02]  /*29a0*/  IMAD.SHL.U32 R3, R104, 0x80, RZ ;  /* 0x0000008068037824 */ /* 0x000fc400078e00ff */
[----:B------:R-:W-:Y:S02]  /*29b0*/  IMAD.IADD R5, R87, 0x1, R4 ;  /* 0x0000000157057824 */ /* 0x000fe400078e0204 */
[C---:B------:R-:W-:Y:S01]  /*29c0*/  IMAD R109, R2.reuse, 0x200000, R123 ;  /* 0x00200000026d7824 */ /* 0x040fe200078e027b */
[----:B------:R-:W-:Y:S01]  /*29d0*/  LOP3.LUT R3, R3, 0xf80, RZ, 0xc0, !PT ;  /* 0x00000f8003037812 */ /* 0x000fe200078ec0ff */
[C---:B------:R-:W-:Y:S02]  /*29e0*/  VIADD R4, R5.reuse, 0x4430 ;  /* 0x0000443005047836 */ /* 0x040fe40000000000 */
[----:B------:R-:W-:Y:S02]  /*29f0*/  VIADD R7, R5, 0x4420 ;  /* 0x0000442005077836 */ /* 0x000fe40000000000 */
[----:B------:R-:W-:Y:S01]  /*2a00*/  IMAD R6, R2, 0x1000, R3 ;  /* 0x0000100002067824 */ /* 0x000fe200078e0203 */
[----:B------:R-:W-:Y:S02]  /*2a10*/  SHF.R.U32.HI R121, RZ, 0x3, R4 ;  /* 0x00000003ff797819 */ /* 0x000fe40000011604 */
[----:B------:R-:W-:Y:S01]  /*2a20*/  SHF.R.U32.HI R120, RZ, 0x3, R7 ;  /* 0x00000003ff787819 */ /* 0x000fe20000011607 */
[----:B------:R-:W-:Y:S01]  /*2a30*/  IMAD.IADD R3, R87, 0x1, R6 ;  /* 0x0000000157037824 */ /* 0x000fe200078e0206 */
[----:B------:R-:W-:Y:S01]  /*2a40*/  LOP3.LUT R121, R4, 0x30, R121, 0x78, !PT ;  /* 0x0000003004797812 */ /* 0x000fe200078e7879 */
[----:B------:R-:W-:Y:S01]  /*2a50*/  VIADD R4, R5, 0x4410 ;  /* 0x0000441005047836 */ /* 0x000fe20000000000 */
[----:B------:R-:W-:Y:S01]  /*2a60*/  LOP3.LUT R120, R7, 0x30, R120, 0x78, !PT ;  /* 0x0000003007787812 */ /* 0x000fe200078e7878 */
[----:B------:R-:W-:Y:S01]  /*2a70*/  VIADD R5, R5, 0x4400 ;  /* 0x0000440005057836 */ /* 0x000fe20000000000 */
[----:B---3--:R-:W-:Y:S01]  /*2a80*/  ULEA UR7, UR8, UR9, 0x18 ;  /* 0x0000000908077291 */ /* 0x008fe2000f8ec0ff */
[C---:B------:R-:W-:Y:S01]  /*2a90*/  VIADD R6, R3.reuse, 0x430 ;  /* 0x0000043003067836 */ /* 0x040fe20000000000 */
[----:B------:R-:W-:Y:S01]  /*2aa0*/  SHF.R.U32.HI R119, RZ, 0x3, R4 ;  /* 0x00000003ff777819 */ /* 0x000fe20000011604 */
[----:B------:R-:W-:Y:S01]  /*2ab0*/  VIADD R7, R3, 0x420 ;  /* 0x0000042003077836 */ /* 0x000fe20000000000 */
[----:B------:R-:W-:-:S02]  /*2ac0*/  SHF.R.U32.HI R118, RZ, 0x3, R5 ;  /* 0x00000003ff767819 */ /* 0x000fc40000011605 */
[----:B------:R-:W-:Y:S01]  /*2ad0*/  LOP3.LUT R119, R4, 0x30, R119, 0x78, !PT ;  /* 0x0000003004777812 */ /* 0x000fe200078e7877 */
[----:B------:R-:W-:Y:S01]  /*2ae0*/  VIADD R4, R3, 0x410 ;  /* 0x0000041003047836 */ /* 0x000fe20000000000 */
[----:B------:R-:W-:Y:S01]  /*2af0*/  LOP3.LUT R118, R5, 0x30, R118, 0x78, !PT ;  /* 0x0000003005767812 */ /* 0x000fe200078e7876 */
[C---:B------:R-:W-:Y:S01]  /*2b00*/  VIADD R5, R3.reuse, 0x400 ;  /* 0x0000040003057836 */ /* 0x040fe20000000000 */
[----:B------:R-:W-:Y:S02]  /*2b10*/  SHF.R.U32.HI R117, RZ, 0x3, R6 ;  /* 0x00000003ff757819 */ /* 0x000fe40000011606 */
[----:B------:R-:W-:Y:S02]  /*2b20*/  SHF.R.U32.HI R115, RZ, 0x3, R4 ;  /* 0x00000003ff737819 */ /* 0x000fe40000011604 */
[----:B------:R-:W-:Y:S02]  /*2b30*/  SHF.R.U32.HI R114, RZ, 0x3, R5 ;  /* 0x00000003ff727819 */ /* 0x000fe40000011605 */
[----:B------:R-:W-:Y:S01]  /*2b40*/  LOP3.LUT R117, R6, 0x70, R117, 0x78, !PT ;  /* 0x0000007006757812 */ /* 0x000fe200078e7875 */
[C---:B------:R-:W-:Y:S01]  /*2b50*/  VIADD R6, R3.reuse, 0x470 ;  /* 0x0000047003067836 */ /* 0x040fe20000000000 */
[----:B------:R-:W-:Y:S01]  /*2b60*/  LOP3.LUT R115, R4, 0x70, R115, 0x78, !PT ;  /* 0x0000007004737812 */ /* 0x000fe200078e7873 */
[----:B------:R-:W-:Y:S01]  /*2b70*/  VIADD R4, R3, 0x450 ;  /* 0x0000045003047836 */ /* 0x000fe20000000000 */
[----:B------:R-:W-:Y:S01]  /*2b80*/  LOP3.LUT R114, R5, 0x70, R114, 0x78, !PT ;  /* 0x0000007005727812 */ /* 0x000fe200078e7872 */
[C---:B------:R-:W-:Y:S01]  /*2b90*/  VIADD R5, R3.reuse, 0x460 ;  /* 0x0000046003057836 */ /* 0x040fe20000000000 */
[----:B------:R-:W-:Y:S01]  /*2ba0*/  SHF.R.U32.HI R116, RZ, 0x3, R7 ;  /* 0x00000003ff747819 */ /* 0x000fe20000011607 */
[----:B------:R-:W-:Y:S01]  /*2bb0*/  VIADD R3, R3, 0x440 ;  /* 0x0000044003037836 */ /* 0x000fe20000000000 */
[----:B------:R-:W-:-:S02]  /*2bc0*/  SHF.R.U32.HI R113, RZ, 0x3, R6 ;  /* 0x00000003ff717819 */ /* 0x000fc40000011606 */
[----:B------:R-:W-:Y:S02]  /*2bd0*/  SHF.R.U32.HI R112, RZ, 0x3, R5 ;  /* 0x00000003ff707819 */ /* 0x000fe40000011605 */
[----:B------:R-:W-:Y:S02]  /*2be0*/  SHF.R.U32.HI R111, RZ, 0x3, R4 ;  /* 0x00000003ff6f7819 */ /* 0x000fe40000011604 */
[----:B------:R-:W-:Y:S02]  /*2bf0*/  SHF.R.U32.HI R110, RZ, 0x3, R3 ;  /* 0x00000003ff6e7819 */ /* 0x000fe40000011603 */
[----:B------:R-:W-:Y:S02]  /*2c00*/  LOP3.LUT R116, R7, 0x70, R116, 0x78, !PT ;  /* 0x0000007007747812 */ /* 0x000fe400078e7874 */
[----:B------:R-:W-:Y:S02]  /*2c10*/  LOP3.LUT R113, R6, 0x70, R113, 0x78, !PT ;  /* 0x0000007006717812 */ /* 0x000fe400078e7871 */
[----:B------:R-:W-:-:S02]  /*2c20*/  LOP3.LUT R112, R5, 0x70, R112, 0x78, !PT ;  /* 0x0000007005707812 */ /* 0x000fc400078e7870 */
[----:B------:R-:W-:Y:S02]  /*2c30*/  LOP3.LUT R111, R4, 0x70, R111, 0x78, !PT ;  /* 0x00000070046f7812 */ /* 0x000fe400078e786f */
[----:B-1--4-:R-:W-:-:S07]  /*2c40*/  LOP3.LUT R110, R3, 0x70, R110, 0x78, !PT ;  /* 0x00000070036e7812 */ /* 0x012fce00078e786e */
.L_x_50:
[----:B-1----:R-:W1:Y:S01]  /*2c50*/  LDC.64 R6, c[0x0][0x750] ;  /* 0x0001d400ff067b82 */ /* 0x002e620000000a00 */
[----:B------:R-:W-:-:S04]  /*2c60*/  SHF.L.U32 R127, R88, 0x7, RZ ;  /* 0x00000007587f7819 */ /* 0x000fc800000006ff */
[----:B------:R-:W-:-:S03]  /*2c70*/  IADD3 R5, PT, PT, R127, R104, RZ ;  /* 0x000000687f057210 */ /* 0x000fc60007ffe0ff */
[----:B------:R-:W3:Y:S01]  /*2c80*/  LDC.64 R2, c[0x0][0x758] ;  /* 0x0001d600ff027b82 */ /* 0x000ee20000000a00 */
[----:B------:R-:W-:Y:S02]  /*2c90*/  IMAD R126, R106, 0x8, R87 ;  /* 0x000000086a7e7824 */ /* 0x000fe400078e0257 */
[----:B-1----:R-:W-:-:S05]  /*2ca0*/  IMAD.WIDE R6, R90, 0x4, R6 ;  /* 0x000000045a067825 */ /* 0x002fca00078e0206 */
[----:B------:R1:W5:Y:S01]  /*2cb0*/  LDG.E R125, desc[UR14][R6.64] ;  /* 0x0000000e067d7981 */ /* 0x000362000c1e1900 */
[----:B---3--:R-:W-:Y:S01]  /*2cc0*/  IMAD.WIDE R4, R5, 0x4, R2 ;  /* 0x0000000405047825 */ /* 0x008fe200078e0202 */
[----:B------:R-:W-:-:S04]  /*2cd0*/  SHF.L.U32 R3, R105, 0x1f, RZ ;  /* 0x0000001f69037819 */ /* 0x000fc800000006ff */
[----:B------:R1:W5:Y:S01]  /*2ce0*/  LDG.E R88, desc[UR14][R4.64] ;  /* 0x0000000e04587981 */ /* 0x000362000c1e1900 */
[----:B------:R-:W3:Y:S01]  /*2cf0*/  SYNCS.PHASECHK.TRANS64.TRYWAIT P1, [R126+URZ+0x50], R3 ;  /* 0x000050037e0075a7 */ /* 0x000ee200080211ff */
[----:B------:R-:W-:Y:S01]  /*2d00*/  PLOP3.LUT P0, PT, PT, PT, PT, 0x80, 0x8 ;  /* 0x000000000008781c */ /* 0x000fe20003f0f070 */
[----:B------:R-:W-:Y:S01]  /*2d10*/  IMAD.MOV.U32 R103, RZ, RZ, R90 ;  /* 0x000000ffff677224 */ /* 0x000fe200078e005a */
[----:B-1-3--:R-:W-:Y:S11]  /*2d20*/  @!P1 BRA `(.L_x_40) ;  /* 0x0000001c00c49947 */ /* 0x00aff60003800000 */
.L_x_77:
[----:B------:R-:W-:Y:S01]  /*2d30*/  HFMA2 R130, -RZ, RZ, 0, 0 ;  /* 0x00000000ff827431 */ /* 0x000fe200000001ff */
[----:B------:R-:W-:Y:S01]  /*2d40*/  SHF.R.S32.HI R86, RZ, 0x1f, R90 ;  /* 0x0000001fff567819 */ /* 0x000fe2000001145a */
[----:B------:R-:W-:Y:S02]  /*2d50*/  IMAD R128, R106, 0x80, R109 ;  /* 0x000000806a807824 */ /* 0x000fe400078e026d */
[----:B------:R-:W-:-:S07]  /*2d60*/  IMAD.MOV.U32 R129, RZ, RZ, RZ ;  /* 0x000000ffff817224 */ /* 0x000fce00078e00ff */
.L_x_45:
[----:B------:R-:W-:Y:S01]  /*2d70*/  IMAD.SHL.U32 R90, R130, 0x20, RZ ;  /* 0x00000020825a7824 */ /* 0x000fe200078e00ff */
[----:B------:R-:W-:Y:S05]  /*2d80*/  WARPSYNC.ALL ;  /* 0x0000000000007948 */ /* 0x000fea0003800000 */
[----:B------:R-:W-:Y:S01]  /*2d90*/  NOP ;  /* 0x0000000000007918 */ /* 0x000fe20000000000 */
[----:B------:R-:W-:Y:S01]  /*2da0*/  IMAD.IADD R2, R128, 0x1, R90 ;  /* 0x0000000180027824 */ /* 0x000fe200078e025a */
[----:B--2---:R-:W-:-:S04]  /*2db0*/  PLOP3.LUT P2, PT, P0, PT, PT, 0x80, 0x8 ;  /* 0x000000000008781c */ /* 0x004fc8000074f070 */
[----:B------:R-:W-:-:S13]  /*2dc0*/  R2UR UR4, R2 ;  /* 0x00000000020472ca */ /* 0x000fda00000e0000 */
[----:B------:R-:W2:Y:S01]  /*2dd0*/  LDTM.x32 R36, tmem[UR4+0x20] ;  /* 0x00002004002479ee */ /* 0x000ea200082c0000 */
[----:B------:R-:W-:-:S13]  /*2de0*/  R2UR UR4, R2 ;  /* 0x00000000020472ca */ /* 0x000fda00000e0000 */
[----:B-1----:R-:W3:Y:S01]  /*2df0*/  LDTM.x32 R4, tmem[UR4] ;  /* 0x00000004000479ee */ /* 0x002ee200082c0000 */
[-C--:B-12--5:R-:W-:Y:S02]  /*2e00*/  FMUL2 R2, R36.F32x2.HI_LO, R125.reuse.F32 ;  /* 0x0000007d2402724a */ /* 0x0a6fe40001000000 */
[-C--:B------:R-:W-:Y:S02]  /*2e10*/  FMUL2 R36, R40.F32x2.HI_LO, R125.reuse.F32 ;  /* 0x0000007d2824724a */ /* 0x080fe40001000000 */
[-C--:B------:R-:W-:Y:S02]  /*2e20*/  FMUL2 R40, R44.F32x2.HI_LO, R125.reuse.F32 ;  /* 0x0000007d2c28724a */ /* 0x080fe40001000000 */
[-C--:B------:R-:W-:Y:S02]  /*2e30*/  FMUL2 R38, R38.F32x2.HI_LO, R125.reuse.F32 ;  /* 0x0000007d2626724a */ /* 0x080fe40001000000 */
[-C--:B------:R-:W-:Y:S02]  /*2e40*/  FMUL2 R42, R42.F32x2.HI_LO, R125.reuse.F32 ;  /* 0x0000007d2a2a724a */ /* 0x080fe40001000000 */
[----:B------:R-:W-:-:S02]  /*2e50*/  FMUL2 R44, R48.F32x2.HI_LO, R125.F32 ;  /* 0x0000007d302c724a */ /* 0x000fc40001000000 */
[-C--:B------:R-:W-:Y:S02]  /*2e60*/  FMUL2 R46, R46.F32x2.HI_LO, R125.reuse.F32 ;  /* 0x0000007d2e2e724a */ /* 0x080fe40001000000 */
        /* <DEDUP_REMOVED lines=9> */
[-C--:B---3--:R-:W-:Y:S01]  /*2f00*/  FMUL2 R70, R8.F32x2.HI_LO, R125.reuse.F32 ;  /* 0x0000007d0846724a */ /* 0x088fe20001000000 */
[----:B------:R-:W-:Y:S01]  /*2f10*/  F2FP.BF16.F32.PACK_AB R9, R39, R38 ;  /* 0x000000262709723e */ /* 0x000fe200000010ff */
[-C--:B------:R-:W-:Y:S01]  /*2f20*/  FMUL2 R72, R10.F32x2.HI_LO, R125.reuse.F32 ;  /* 0x0000007d0a48724a */ /* 0x080fe20001000000 */
        /* <DEDUP_REMOVED lines=27> */
[----:B------:R-:W-:Y:S01]  /*30e0*/  FMUL2 R34, R34.F32x2.HI_LO, R125.F32 ;  /* 0x0000007d2222724a */ /* 0x000fe20001000000 */
[----:B------:R-:W-:Y:S01]  /*30f0*/  F2FP.BF16.F32.PACK_AB R20, R57, R56 ;  /* 0x000000383914723e */ /* 0x000fe200000010ff */
[----:B------:R1:W-:Y:S01]  /*3100*/  STS.128 [R110], R8 ;  /* 0x000000086e007388 */ /* 0x0003e20000000c00 */
[----:B------:R-:W-:-:S02]  /*3110*/  F2FP.BF16.F32.PACK_AB R7, R73, R72 ;  /* 0x000000484907723e */ /* 0x000fc400000010ff */
[----:B------:R-:W-:Y:S01]  /*3120*/  F2FP.BF16.F32.PACK_AB R6, R71, R70 ;  /* 0x000000464706723e */ /* 0x000fe200000010ff */
[----:B------:R2:W-:Y:S01]  /*3130*/  STS.128 [R111], R12 ;  /* 0x0000000c6f007388 */ /* 0x0005e20000000c00 */
[----:B------:R-:W-:Y:S02]  /*3140*/  F2FP.BF16.F32.PACK_AB R5, R69, R68 ;  /* 0x000000444505723e */ /* 0x000fe400000010ff */
[----:B------:R-:W-:Y:S01]  /*3150*/  F2FP.BF16.F32.PACK_AB R4, R65, R64 ;  /* 0x000000404104723e */ /* 0x000fe200000010ff */
[----:B------:R3:W-:Y:S04]  /*3160*/  STS.128 [R112], R16 ;  /* 0x0000001070007388 */ /* 0x0007e80000000c00 */
[----:B------:R4:W-:Y:S04]  /*3170*/  STS.128 [R113], R20 ;  /* 0x0000001471007388 */ /* 0x0009e80000000c00 */
[----:B------:R4:W-:Y:S01]  /*3180*/  STS.128 [R114], R4 ;  /* 0x0000000472007388 */ /* 0x0009e20000000c00 */
[----:B-1----:R-:W-:-:S02]  /*3190*/  F2FP.BF16.F32.PACK_AB R11, R81, R80 ;  /* 0x00000050510b723e */ /* 0x002fc400000010ff */
[----:B------:R-:W-:Y:S02]  /*31a0*/  F2FP.BF16.F32.PACK_AB R10, R79, R78 ;  /* 0x0000004e4f0a723e */ /* 0x000fe400000010ff */
[----:B------:R-:W-:Y:S02]  /*31b0*/  F2FP.BF16.F32.PACK_AB R9, R77, R76 ;  /* 0x0000004c4d09723e */ /* 0x000fe400000010ff */
[----:B------:R-:W-:Y:S02]  /*31c0*/  F2FP.BF16.F32.PACK_AB R8, R75, R74 ;  /* 0x0000004a4b08723e */ /* 0x000fe400000010ff */
[----:B--2---:R-:W-:Y:S02]  /*31d0*/  F2FP.BF16.F32.PACK_AB R15, R27, R26 ;  /* 0x0000001a1b0f723e */ /* 0x004fe400000010ff */
[----:B------:R-:W-:Y:S01]  /*31e0*/  F2FP.BF16.F32.PACK_AB R14, R25, R24 ;  /* 0x00000018190e723e */ /* 0x000fe200000010ff */
[----:B------:R4:W-:Y:S01]  /*31f0*/  STS.128 [R115], R8 ;  /* 0x0000000873007388 */ /* 0x0009e20000000c00 */
[----:B------:R-:W-:-:S02]  /*3200*/  F2FP.BF16.F32.PACK_AB R13, R85, R84 ;  /* 0x00000054550d723e */ /* 0x000fc400000010ff */
[----:B------:R-:W-:Y:S02]  /*3210*/  F2FP.BF16.F32.PACK_AB R12, R83, R82 ;  /* 0x00000052530c723e */ /* 0x000fe400000010ff */
[----:B---3--:R-:W-:Y:S02]  /*3220*/  F2FP.BF16.F32.PACK_AB R19, R35, R34 ;  /* 0x000000222313723e */ /* 0x008fe400000010ff */
[----:B------:R-:W-:Y:S01]  /*3230*/  F2FP.BF16.F32.PACK_AB R18, R33, R32 ;  /* 0x000000202112723e */ /* 0x000fe200000010ff */
[----:B------:R4:W-:Y:S01]  /*3240*/  STS.128 [R116], R12 ;  /* 0x0000000c74007388 */ /* 0x0009e20000000c00 */
[----:B------:R-:W-:Y:S02]  /*3250*/  F2FP.BF16.F32.PACK_AB R17, R31, R30 ;  /* 0x0000001e1f11723e */ /* 0x000fe400000010ff */
[----:B------:R-:W-:-:S05]  /*3260*/  F2FP.BF16.F32.PACK_AB R16, R29, R28 ;  /* 0x0000001c1d10723e */ /* 0x000fca00000010ff */
[----:B------:R4:W-:Y:S01]  /*3270*/  STS.128 [R117], R16 ;  /* 0x0000001075007388 */ /* 0x0009e20000000c00 */
[----:B------:R1:W-:Y:S06]  /*3280*/  MEMBAR.ALL.CTA ;  /* 0x0000000000007992 */ /* 0x0003ec0000008000 */
[----:B-1----:R-:W1:Y:S02]  /*3290*/  FENCE.VIEW.ASYNC.S ;  /* 0x00000000000073c6 */ /* 0x002e640000000000 */
[----:B-1----:R-:W-:Y:S06]  /*32a0*/  BAR.SYNC.DEFER_BLOCKING 0x2, 0x80 ;  /* 0x0082000000007b1d */ /* 0x002fec0000010000 */
[----:B------:R-:W-:Y:S05]  /*32b0*/  BRA.U !UP4, `(.L_x_41) ;  /* 0x000000010c447547 */ /* 0x000fea000b800000 */
[----:B------:R-:W-:Y:S01]  /*32c0*/  UIADD3 UR12, UP0, UPT, UR10, 0x240, URZ ;  /* 0x000002400a0c7890 */ /* 0x000fe2000ff1e0ff */
[----:B------:R-:W-:Y:S01]  /*32d0*/  PLOP3.LUT P0, PT, PT, PT, PT, 0x80, 0x8 ;  /* 0x000000000008781c */ /* 0x000fe20003f0f070 */
[----:B------:R-:W-:Y:S01]  /*32e0*/  IMAD R90, R89, 0x80, R90 ;  /* 0x00000080595a7824 */ /* 0x000fe200078e025a */
[----:B----4-:R-:W-:Y:S01]  /*32f0*/  IADD3 R4, PT, PT, R87, 0x400, RZ ;  /* 0x0000040057047810 */ /* 0x010fe20007ffe0ff */
[----:B------:R-:W-:-:S12]  /*3300*/  UIADD3.X UR13, UPT, UPT, URZ, UR11, URZ, UP0, !UPT ;  /* 0x0000000bff0d7290 */ /* 0x000fd800087fe4ff */
.L_x_42:
[----:B------:R-:W-:Y:S02]  /*3310*/  PLOP3.LUT P1, PT, P1, P0, PT, 0xf2, 0x2f ;  /* 0x00000000002f781c */ /* 0x000fe40000f21e72 */
[----:B------:R-:W-:-:S08]  /*3320*/  @P0 R2UR P1, UR6, R127 ;  /* 0x000000007f0602ca */ /* 0x000fd00000020000 */
[----:B------:R-:W-:Y:S02]  /*3330*/  PLOP3.LUT P1, PT, P1, P0, PT, 0xf2, 0x2f ;  /* 0x00000000002f781c */ /* 0x000fe40000f21e72 */
[----:B------:R-:W-:-:S08]  /*3340*/  @P0 R2UR.OR P1, UR5, R90 ;  /* 0x000000005a0502ca */ /* 0x000fd00000120000 */
[----:B------:R-:W-:Y:S02]  /*3350*/  PLOP3.LUT P1, PT, P1, P0, PT, 0xf2, 0x2f ;  /* 0x00000000002f781c */ /* 0x000fe40000f21e72 */
[----:B------:R-:W-:-:S08]  /*3360*/  @P0 R2UR.OR P1, UR4, R4 ;  /* 0x00000000040402ca */ /* 0x000fd00000120000 */
[----:B------:R-:W-:Y:S02]  /*3370*/  @P0 PLOP3.LUT P0, PT, P1, PT, PT, 0x80, 0x8 ;  /* 0x000000000008081c */ /* 0x000fe40000f0f070 */
[----:B------:R-:W-:-:S03]  /*3380*/  PLOP3.LUT P1, PT, PT, PT, PT, 0x80, 0x8 ;  /* 0x000000000008781c */ /* 0x000fc60003f2f070 */
[----:B------:R1:W-:Y:S08]  /*3390*/  UTMASTG.2D [UR4], [UR12], desc[URZ] ;  /* 0x0000ff040c0073b5 */ /* 0x0003f00008009000 */
[----:B-1----:R-:W-:Y:S05]  /*33a0*/  @P0 BRA.U.ANY `(.L_x_42) ;  /* 0xfffffffd00d80947 */ /* 0x002fea000393ffff */
[----:B------:R0:W-:Y:S01]  /*33b0*/  UTMACMDFLUSH ;  /* 0x00000000000079b7 */ /* 0x0001e20000000000 */
[----:B------:R-:W-:-:S04]  /*33c0*/  DEPBAR.LE SB0, 0x0 ;  /* 0x000080000000791a */ /* 0x000fc80000000000 */
.L_x_41:
[----:B------:R-:W-:Y:S01]  /*33d0*/  FMUL2 R92, R74.F32x2.HI_LO, -1.4426950216293334961 ;  /* 0xbfb8aa3b4a5c784a */ /* 0x000fe20001000000 */
[----:B------:R-:W-:Y:S01]  /*33e0*/  BAR.SYNC.DEFER_BLOCKING 0x2, 0x80 ;  /* 0x0082000000007b1d */ /* 0x000fe20000010000 */
[----:B----4-:R-:W-:Y:S02]  /*33f0*/  FMUL2 R10, R28.F32x2.HI_LO, -1.4426950216293334961 ;  /* 0xbfb8aa3b1c0a784a */ /* 0x010fe40001000000 */
[----:B------:R-:W-:Y:S02]  /*3400*/  FMUL2 R22, R78.F32x2.HI_LO, -1.4426950216293334961 ;  /* 0xbfb8aa3b4e16784a */ /* 0x000fe40001000000 */
[----:B------:R-:W-:Y:S01]  /*3410*/  FMUL2 R6, R32.F32x2.HI_LO, -1.4426950216293334961 ;  /* 0xbfb8aa3b2006784a */ /* 0x000fe20001000000 */
[----:B------:R-:W-:Y:S01]  /*3420*/  MUFU.EX2 R92, R92 ;  /* 0x0000005c005c7308 */ /* 0x000fe20000000800 */
[----:B------:R-:W-:Y:S02]  /*3430*/  FMUL2 R20, R80.F32x2.HI_LO, -1.4426950216293334961 ;  /* 0xbfb8aa3b5014784a */ /* 0x000fe40001000000 */
[----:B------:R-:W-:-:S02]  /*3440*/  FMUL2 R4, R34.F32x2.HI_LO, -1.4426950216293334961 ;  /* 0xbfb8aa3b2204784a */ /* 0x000fc40001000000 */
[----:B------:R-:W-:Y:S02]  /*3450*/  FMUL2 R100, R64.F32x2.HI_LO, -1.4426950216293334961 ;  /* 0xbfb8aa3b4064784a */ /* 0x000fe40001000000 */
[----:B------:R-:W-:Y:S01]  /*3460*/  FMUL2 R90, R76.F32x2.HI_LO, -1.4426950216293334961 ;  /* 0xbfb8aa3b4c5a784a */ /* 0x000fe20001000000 */
[----:B------:R-:W1:Y:S01]  /*3470*/  MUFU.EX2 R93, R93 ;  /* 0x0000005d005d7308 */ /* 0x000e620000000800 */
[----:B------:R-:W-:Y:S02]  /*3480*/  FMUL2 R8, R30.F32x2.HI_LO, -1.4426950216293334961 ;  /* 0xbfb8aa3b1e08784a */ /* 0x000fe40001000000 */
[----:B------:R-:W-:Y:S02]  /*3490*/  FMUL2 R98, R68.F32x2.HI_LO, -1.4426950216293334961 ;  /* 0xbfb8aa3b4462784a */ /* 0x000fe40001000000 */
[----:B------:R-:W-:Y:S02]  /*34a0*/  FMUL2 R96, R70.F32x2.HI_LO, -1.4426950216293334961 ;  /* 0xbfb8aa3b4660784a */ /* 0x000fe40001000000 */
[----:B------:R-:W-:Y:S01]  /*34b0*/  FMUL2 R94, R72.F32x2.HI_LO, -1.4426950216293334961 ;  /* 0xbfb8aa3b485e784a */ /* 0x000fe20001000000 */
[----:B------:R-:W-:Y:S01]  /*34c0*/  MUFU.EX2 R10, R10 ;  /* 0x0000000a000a7308 */ /* 0x000fe20000000800 */
[----:B------:R-:W-:-:S02]  /*34d0*/  FMUL2 R12, R26.F32x2.HI_LO, -1.4426950216293334961 ;  /* 0xbfb8aa3b1a0c784a */ /* 0x000fc40001000000 */
[----:B------:R-:W-:Y:S02]  /*34e0*/  FMUL2 R18, R82.F32x2.HI_LO, -1.4426950216293334961 ;  /* 0xbfb8aa3b5212784a */ /* 0x000fe40001000000 */
[----:B------:R-:W-:Y:S02]  /*34f0*/  FMUL2 R16, R84.F32x2.HI_LO, -1.4426950216293334961 ;  /* 0xbfb8aa3b5410784a */ /* 0x000fe40001000000 */
[----:B------:R-:W-:Y:S01]  /*3500*/  FMUL2 R14, R24.F32x2.HI_LO, -1.4426950216293334961 ;  /* 0xbfb8aa3b180e784a */ /* 0x000fe20001000000 */
[----:B------:R-:W2:Y:S01]  /*3510*/  MUFU.EX2 R11, R11 ;  /* 0x0000000b000b7308 */ /* 0x000ea20000000800 */
[----:B-1----:R-:W-:-:S07]  /*3520*/  FADD2 R92, R92.F32x2.HI_LO, 1 ;  /* 0x3f8000005c5c744b */ /* 0x002fce0000200000 */
[----:B------:R-:W-:Y:S08]  /*3530*/  MUFU.EX2 R22, R22 ;  /* 0x0000001600167308 */ /* 0x000ff00000000800 */
[----:B------:R-:W1:Y:S01]  /*3540*/  MUFU.EX2 R23, R23 ;  /* 0x0000001700177308 */ /* 0x000e620000000800 */
[----:B--2---:R-:W-:-:S07]  /*3550*/  FADD2 R10, R10.F32x2.HI_LO, 1 ;  /* 0x3f8000000a0a744b */ /* 0x004fce0000200000 */
[----:B------:R-:W-:Y:S08]  /*3560*/  MUFU.EX2 R6, R6 ;  /* 0x0000000600067308 */ /* 0x000ff00000000800 */
        /* <DEDUP_REMOVED lines=38> */
[----:B------:R-:W-:Y:S08]  /*37d0*/  MUFU.RCP R92, R92 ;  /* 0x0000005c005c7308 */ /* 0x000ff00000001000 */
[----:B------:R-:W1:Y:S01]  /*37e0*/  MUFU.RCP R93, R93 ;  /* 0x0000005d005d7308 */ /* 0x000e620000001000 */
[----:B--2---:R-:W-:-:S07]  /*37f0*/  FADD2 R14, R14.F32x2.HI_LO, 1 ;  /* 0x3f8000000e0e744b */ /* 0x004fce0000200000 */
[----:B------:R-:W-:Y:S08]  /*3800*/  MUFU.RCP R10, R10 ;  /* 0x0000000a000a7308 */ /* 0x000ff00000001000 */
[----:B------:R-:W2:Y:S01]  /*3810*/  MUFU.RCP R11, R11 ;  /* 0x0000000b000b7308 */ /* 0x000ea20000001000 */
[----:B-1----:R-:W-:-:S04]  /*3820*/  FMUL2 R92, R92.F32x2.HI_LO, R74.F32x2.HI_LO ;  /* 0x0000004a5c5c724a */ /* 0x002fc80000000000 */
[----:B------:R-:W-:-:S03]  /*3830*/  FMUL2 R92, R92.F32x2.HI_LO, R40.F32x2.HI_LO ;  /* 0x000000285c5c724a */ /* 0x000fc60000000000 */
[----:B------:R-:W-:Y:S01]  /*3840*/  MUFU.RCP R22, R22 ;  /* 0x0000001600167308 */ /* 0x000fe20000001000 */
[----:B------:R-:W-:-:S07]  /*3850*/  FMUL2 R92, R92.F32x2.HI_LO, R88.F32 ;  /* 0x000000585c5c724a */ /* 0x000fce0001000000 */
[----:B------:R-:W1:Y:S01]  /*3860*/  MUFU.RCP R23, R23 ;  /* 0x0000001700177308 */ /* 0x000e620000001000 */
[----:B--2---:R-:W-:-:S04]  /*3870*/  FMUL2 R10, R10.F32x2.HI_LO, R28.F32x2.HI_LO ;  /* 0x0000001c0a0a724a */ /* 0x004fc80000000000 */
[----:B------:R-:W-:-:S03]  /*3880*/  FMUL2 R10, R10.F32x2.HI_LO, R56.F32x2.HI_LO ;  /* 0x000000380a0a724a */ /* 0x000fc60000000000 */
[----:B------:R-:W-:Y:S01]  /*3890*/  MUFU.RCP R6, R6 ;  /* 0x0000000600067308 */ /* 0x000fe20000001000 */
[----:B------:R-:W-:-:S07]  /*38a0*/  FMUL2 R10, R10.F32x2.HI_LO, R88.F32 ;  /* 0x000000580a0a724a */ /* 0x000fce0001000000 */
        /* <DEDUP_REMOVED lines=16> */
[----:B------:R-:W-:Y:S01]  /*39b0*/  FMUL2 R66, R4.F32x2.HI_LO, R66.F32x2.HI_LO ;  /* 0x000000420442724a */ /* 0x000fe20000000000 */
[----:B------:R-:W-:Y:S02]  /*39c0*/  F2FP.BF16.F32.PACK_AB R4, R11, R10 ;  /* 0x0000000a0b04723e */ /* 0x000fe400000010ff */
[----:B------:R-:W-:Y:S01]  /*39d0*/  MUFU.RCP R90, R90 ;  /* 0x0000005a005a7308 */ /* 0x000fe20000001000 */
[----:B------:R-:W-:-:S05]  /*39e0*/  FMUL2 R66, R66.F32x2.HI_LO, R88.F32 ;  /* 0x000000584242724a */ /* 0x000fca0001000000 */
[----:B------:R-:W-:Y:S02]  /*39f0*/  FMNMX.NAN R32, |R21|, |R67|, !PT ;  /* 0x4000004315207209 */ /* 0x000fe40007820200 */
[----:B------:R-:W2:Y:S01]  /*3a00*/  MUFU.RCP R91, R91 ;  /* 0x0000005b005b7308 */ /* 0x000ea20000001000 */
[----:B-1----:R-:W-:Y:S01]  /*3a10*/  FMUL2 R100, R100.F32x2.HI_LO, R64.F32x2.HI_LO ;  /* 0x000000406464724a */ /* 0x002fe20000000000 */
[----:B------:R-:W-:-:S03]  /*3a20*/  FMNMX.NAN R33, |R20|, |R66|, !PT ;  /* 0x4000004214217209 */ /* 0x000fc60007820200 */
        /* <DEDUP_REMOVED lines=11> */
[----:B------:R-:W-:Y:S08]  /*3ae0*/  MUFU.RCP R96, R96 ;  /* 0x0000006000607308 */ /* 0x000ff00000001000 */
        /* <DEDUP_REMOVED lines=11> */
[----:B--2---:R-:W-:-:S07]  /*3ba0*/  FMUL2 R94, R94.F32x2.HI_LO, R72.F32x2.HI_LO ;  /* 0x000000485e5e724a */ /* 0x004fce0000000000 */
[----:B------:R-:W-:Y:S08]  /*3bb0*/  MUFU.RCP R18, R18 ;  /* 0x0000001200127308 */ /* 0x000ff00000001000 */
[----:B------:R-:W2:Y:S01]  /*3bc0*/  MUFU.RCP R19, R19 ;  /* 0x0000001300137308 */ /* 0x000ea20000001000 */
[----:B-1----:R-:W-:Y:S01]  /*3bd0*/  FMUL2 R12, R12.F32x2.HI_LO, R26.F32x2.HI_LO ;  /* 0x0000001a0c0c724a */ /* 0x002fe20000000000 */
[----:B------:R-:W-:-:S02]  /*3be0*/  FMNMX.NAN R26, |R93|, |R11|, !PT ;  /* 0x4000000b5d1a7209 */ /* 0x000fc40007820200 */
[----:B------:R-:W-:Y:S01]  /*3bf0*/  FMNMX.NAN R27, |R92|, |R10|, !PT ;  /* 0x4000000a5c1b7209 */ /* 0x000fe20007820200 */
[----:B------:R-:W-:Y:S01]  /*3c00*/  FMUL2 R10, R6.F32x2.HI_LO, R88.F32 ;  /* 0x00000058060a724a */ /* 0x000fe20001000000 */
[----:B------:R-:W-:Y:S01]  /*3c10*/  F2FP.BF16.F32.PACK_AB R7, R67, R66 ;  /* 0x000000424307723e */ /* 0x000fe200000010ff */
[----:B------:R-:W-:Y:S01]  /*3c20*/  FMUL2 R58, R12.F32x2.HI_LO, R58.F32x2.HI_LO ;  /* 0x0000003a0c3a724a */ /* 0x000fe20000000000 */
[----:B------:R-:W-:Y:S01]  /*3c30*/  MUFU.RCP R16, R16 ;  /* 0x0000001000107308 */ /* 0x000fe20000001000 */
[-C--:B------:R-:W-:Y:S01]  /*3c40*/  FMUL2 R12, R8.F32x2.HI_LO, R88.reuse.F32 ;  /* 0x00000058080c724a */ /* 0x080fe20001000000 */
[----:B------:R-:W-:Y:S01]  /*3c50*/  FMNMX.NAN R30, |R23|, |R11|, !PT ;  /* 0x4000000b171e7209 */ /* 0x000fe20007820200 */
[----:B------:R-:W-:Y:S01]  /*3c60*/  FMUL2 R58, R58.F32x2.HI_LO, R88.F32 ;  /* 0x000000583a3a724a */ /* 0x000fe20001000000 */
[-C--:B------:R-:W-:Y:S02]  /*3c70*/  F2FP.BF16.F32.PACK_AB R6, R11, R10.reuse ;  /* 0x0000000a0b06723e */ /* 0x080fe400000010ff */
[----:B------:R-:W-:-:S02]  /*3c80*/  FMNMX.NAN R31, |R22|, |R10|, !PT ;  /* 0x4000000a161f7209 */ /* 0x000fc40007820200 */
[----:B------:R-:W1:Y:S01]  /*3c90*/  MUFU.RCP R17, R17 ;  /* 0x0000001100117308 */ /* 0x000e620000001000 */
[----:B--2---:R-:W-:Y:S01]  /*3ca0*/  FMUL2 R18, R18.F32x2.HI_LO, R82.F32x2.HI_LO ;  /* 0x000000521212724a */ /* 0x004fe20000000000 */
[----:B------:R-:W-:Y:S02]  /*3cb0*/  F2FP.BF16.F32.PACK_AB R10, R23, R22 ;  /* 0x00000016170a723e */ /* 0x000fe400000010ff */
[----:B------:R-:W-:Y:S01]  /*3cc0*/  F2FP.BF16.F32.PACK_AB R11, R21, R20 ;  /* 0x00000014150b723e */ /* 0x000fe200000010ff */
[----:B------:R-:W-:Y:S01]  /*3cd0*/  FMUL2 R18, R18.F32x2.HI_LO, R48.F32x2.HI_LO ;  /* 0x000000301212724a */ /* 0x000fe20000000000 */
[----:B------:R-:W-:Y:S02]  /*3ce0*/  FMNMX.NAN R28, |R91|, |R13|, !PT ;  /* 0x4000000d5b1c7209 */ /* 0x000fe40007820200 */
[----:B------:R-:W-:Y:S01]  /*3cf0*/  MUFU.RCP R14, R14 ;  /* 0x0000000e000e7308 */ /* 0x000fe20000001000 */
[----:B------:R-:W-:Y:S01]  /*3d00*/  FMUL2 R22, R18.F32x2.HI_LO, R88.F32 ;  /* 0x000000581216724a */ /* 0x000fe20001000000 */
[----:B------:R-:W-:-:S02]  /*3d10*/  F2FP.BF16.F32.PACK_AB R5, R13, R12 ;  /* 0x0000000c0d05723e */ /* 0x000fc400000010ff */
[----:B------:R-:W-:Y:S02]  /*3d20*/  FMNMX.NAN R29, |R90|, |R12|, !PT ;  /* 0x4000000c5a1d7209 */ /* 0x000fe40007820200 */
[----:B------:R-:W-:Y:S02]  /*3d30*/  F2FP.BF16.F32.PACK_AB R12, R101, R100 ;  /* 0x00000064650c723e */ /* 0x000fe400000010ff */
[----:B------:R-:W2:Y:S01]  /*3d40*/  MUFU.RCP R15, R15 ;  /* 0x0000000f000f7308 */ /* 0x000ea20000001000 */
[----:B-1----:R-:W-:Y:S01]  /*3d50*/  FMUL2 R16, R16.F32x2.HI_LO, R84.F32x2.HI_LO ;  /* 0x000000541010724a */ /* 0x002fe20000000000 */
[----:B------:R-:W-:Y:S02]  /*3d60*/  F2FP.BF16.F32.PACK_AB R13, R99, R98 ;  /* 0x00000062630d723e */ /* 0x000fe400000010ff */
[----:B------:R-:W-:Y:S01]  /*3d70*/  F2FP.BF16.F32.PACK_AB R8, R93, R92 ;  /* 0x0000005c5d08723e */ /* 0x000fe200000010ff */
[----:B------:R-:W-:Y:S01]  /*3d80*/  FMUL2 R16, R16.F32x2.HI_LO, R54.F32x2.HI_LO ;  /* 0x000000361010724a */ /* 0x000fe20000000000 */
[----:B------:R-:W-:-:S02]  /*3d90*/  F2FP.BF16.F32.PACK_AB R9, R91, R90 ;  /* 0x0000005a5b09723e */ /* 0x000fc400000010ff */
[----:B------:R-:W-:Y:S01]  /*3da0*/  F2FP.BF16.F32.PACK_AB R19, R59, R58 ;  /* 0x0000003a3b13723e */ /* 0x000fe200000010ff */
[----:B------:R-:W-:Y:S01]  /*3db0*/  FMUL2 R20, R16.F32x2.HI_LO, R88.F32 ;  /* 0x000000581014724a */ /* 0x000fe20001000000 */
[----:B------:R-:W-:Y:S02]  /*3dc0*/  F2FP.BF16.F32.PACK_AB R16, R23, R22 ;  /* 0x000000161710723e */ /* 0x000fe400000010ff */
[----:B------:R-:W-:Y:S02]  /*3dd0*/  FMNMX3.NAN R26, |R101|, |R23|, R26, !PT ;  /* 0x40000017651a7276 */ /* 0x000fe4000782021a */
[----:B------:R-:W-:Y:S02]  /*3de0*/  F2FP.BF16.F32.PACK_AB R17, R21, R20 ;  /* 0x000000141511723e */ /* 0x000fe400000010ff */
[----:B------:R-:W-:Y:S01]  /*3df0*/  FMNMX3.NAN R28, |R99|, |R21|, R28, !PT ;  /* 0x40000015631c7276 */ /* 0x000fe2000782021c */
[----:B--2---:R-:W-:Y:S01]  /*3e00*/  FMUL2 R14, R14.F32x2.HI_LO, R24.F32x2.HI_LO ;  /* 0x000000180e0e724a */ /* 0x004fe20000000000 */
[----:B------:R-:W-:Y:S01]  /*3e10*/  FMNMX3.NAN R29, |R98|, |R20|, R29, !PT ;  /* 0x40000014621d7276 */ /* 0x000fe2000782021d */
[----:B------:R-:W-:Y:S01]  /*3e20*/  FMUL2 R24, R94.F32x2.HI_LO, R42.F32x2.HI_LO ;  /* 0x0000002a5e18724a */ /* 0x000fe20000000000 */
[----:B------:R-:W-:Y:S01]  /*3e30*/  FMNMX3.NAN R27, |R100|, |R22|, R27, !PT ;  /* 0x40000016641b7276 */ /* 0x000fe2000782021b */
[----:B------:R-:W-:Y:S01]  /*3e40*/  FMUL2 R52, R14.F32x2.HI_LO, R52.F32x2.HI_LO ;  /* 0x000000340e34724a */ /* 0x000fe20000000000 */
[----:B------:R-:W-:Y:S01]  /*3e50*/  F2FP.BF16.F32.PACK_AB R14, R3, R2 ;  /* 0x00000002030e723e */ /* 0x000fe200000010ff */
[----:B------:R-:W-:-:S02]  /*3e60*/  FMUL2 R24, R24.F32x2.HI_LO, R88.F32 ;  /* 0x000000581818724a */ /* 0x000fc40001000000 */
[----:B------:R-:W-:-:S03]  /*3e70*/  FMUL2 R52, R52.F32x2.HI_LO, R88.F32 ;  /* 0x000000583434724a */ /* 0x000fc60001000000 */
[----:B------:R-:W-:Y:S02]  /*3e80*/  F2FP.BF16.F32.PACK_AB R15, R25, R24 ;  /* 0x00000018190f723e */ /* 0x000fe400000010ff */
[----:B------:R-:W-:Y:S02]  /*3e90*/  F2FP.BF16.F32.PACK_AB R18, R53, R52 ;  /* 0x000000343512723e */ /* 0x000fe400000010ff */
[----:B------:R-:W-:Y:S01]  /*3ea0*/  FMNMX3.NAN R25, |R25|, |R59|, R32, !PT ;  /* 0x4000003b19197276 */ /* 0x000fe20007820220 */
[----:B------:R1:W-:Y:S01]  /*3eb0*/  STS.128 [R118], R12 ;  /* 0x0000000c76007388 */ /* 0x0003e20000000c00 */
[----:B------:R-:W-:Y:S02]  /*3ec0*/  FMNMX3.NAN R24, |R24|, |R58|, R33, !PT ;  /* 0x4000003a18187276 */ /* 0x000fe40007820221 */
[----:B------:R-:W-:Y:S01]  /*3ed0*/  FMNMX3.NAN R3, |R3|, |R53|, R30, !PT ;  /* 0x4000003503037276 */ /* 0x000fe2000782021e */
[----:B------:R1:W-:Y:S01]  /*3ee0*/  STS.128 [R119], R8 ;  /* 0x0000000877007388 */ /* 0x0003e20000000c00 */
[----:B------:R-:W-:-:S02]  /*3ef0*/  FMNMX3.NAN R2, |R2|, |R52|, R31, !PT ;  /* 0x4000003402027276 */ /* 0x000fc4000782021f */
[----:B------:R-:W-:Y:S01]  /*3f00*/  FMNMX.NAN R25, R28, R25, !PT ;  /* 0x000000191c197209 */ /* 0x000fe20007820000 */
[----:B------:R1:W-:Y:S01]  /*3f10*/  STS.128 [R120], R16 ;  /* 0x0000001078007388 */ /* 0x0003e20000000c00 */
[----:B------:R-:W-:Y:S02]  /*3f20*/  FMNMX.NAN R24, R29, R24, !PT ;  /* 0x000000181d187209 */ /* 0x000fe40007820000 */
[----:B------:R-:W-:Y:S01]  /*3f30*/  FMNMX3.NAN R3, R26, R3, R25, !PT ;  /* 0x000000031a037276 */ /* 0x000fe20007820019 */
[----:B------:R1:W-:Y:S01]  /*3f40*/  STS.128 [R121], R4 ;  /* 0x0000000479007388 */ /* 0x0003e20000000c00 */
[----:B------:R-:W-:Y:S01]  /*3f50*/  FMNMX3.NAN R2, R27, R2, R24, !PT ;  /* 0x000000021b027276 */ /* 0x000fe20007820018 */
[----:B------:R2:W-:Y:S06]  /*3f60*/  MEMBAR.ALL.CTA ;  /* 0x0000000000007992 */ /* 0x0005ec0000008000 */
[----:B--2---:R-:W2:Y:S01]  /*3f70*/  FENCE.VIEW.ASYNC.S ;  /* 0x00000000000073c6 */ /* 0x004ea20000000000 */
[----:B------:R-:W-:-:S04]  /*3f80*/  FMNMX3.NAN R2, R2, R3, RZ, !PT ;  /* 0x0000000302027276 */ /* 0x000fc800078200ff */
[----:B------:R-:W-:Y:S01]  /*3f90*/  FMNMX R129, R2, R129, !PT ;  /* 0x0000008102817209 */ /* 0x000fe20007800000 */
[----:B--2---:R-:W-:Y:S06]  /*3fa0*/  BAR.SYNC.DEFER_BLOCKING 0x2, 0x80 ;  /* 0x0082000000007b1d */ /* 0x004fec0000010000 */
[----:B------:R-:W-:Y:S05]  /*3fb0*/  BRA.U !UP4, `(.L_x_43) ;  /* 0x000000010c447547 */ /* 0x000fea000b800000 */
[----:B------:R-:W-:Y:S01]  /*3fc0*/  IMAD R130, R89, 0x4, R130 ;  /* 0x0000000459827824 */ /* 0x000fe200078e0282 */
[----:B------:R-:W-:Y:S01]  /*3fd0*/  UIADD3 UR12, UP0, UPT, UR10, 0x2c0, URZ ;  /* 0x000002c00a0c7890 */ /* 0x000fe2000ff1e0ff */
[----:B------:R-:W-:Y:S02]  /*3fe0*/  PLOP3.LUT P0, PT, PT, PT, PT, 0x80, 0x8 ;  /* 0x000000000008781c */ /* 0x000fe40003f0f070 */
[----:B------:R-:W-:Y:S01]  /*3ff0*/  IADD3 R2, PT, PT, R87, 0x4400, RZ ;  /* 0x0000440057027810 */ /* 0x000fe20007ffe0ff */
[----:B------:R-:W-:Y:S01]  /*4000*/  IMAD.SHL.U32 R130, R130, 0x10, RZ ;  /* 0x0000001082827824 */ /* 0x000fe200078e00ff */
[----:B------:R-:W-:-:S12]  /*4010*/  UIADD3.X UR13, UPT, UPT, URZ, UR11, URZ, UP0, !UPT ;  /* 0x0000000bff0d7290 */ /* 0x000fd800087fe4ff */
.L_x_44:
        /* <DEDUP_REMOVED lines=9> */
[----:B--2---:R-:W-:Y:S05]  /*40b0*/  @P0 BRA.U.ANY `(.L_x_44) ;  /* 0xfffffffd00d80947 */ /* 0x004fea000393ffff */
[----:B------:R0:W-:Y:S02]  /*40c0*/  UTMACMDFLUSH ;  /* 0x00000000000079b7 */ /* 0x0001e40000000000 */
.L_x_43:
[----:B------:R-:W-:Y:S01]  /*40d0*/  BAR.SYNC.DEFER_BLOCKING 0x2, 0x80 ;  /* 0x0082000000007b1d */ /* 0x000fe20000010000 */
[----:B------:R-:W-:Y:S01]  /*40e0*/  HFMA2 R130, -RZ, RZ, 0, 1.1920928955078125e-07 ;  /* 0x00000002ff827431 */ /* 0x000fe200000001ff */
[----:B------:R-:W-:-:S04]  /*40f0*/  PLOP3.LUT P0, PT, PT, PT, PT, 0x8, 0x80 ;  /* 0x000000000080781c */ /* 0x000fc80003f0e170 */
[----:B------:R-:W-:Y:S09]  /*4100*/  @P2 BRA `(.L_x_45) ;  /* 0xffffffec00182947 */ /* 0x000ff2000383ffff */
[----:B------:R-:W-:Y:S01]  /*4110*/  ELECT P0, URZ, PT ;  /* 0x0000000000ff782f */ /* 0x000fe20003800000 */
[C---:B------:R-:W-:Y:S01]  /*4120*/  IMAD R3, R108.reuse, 0x8, R87 ;  /* 0x000000086c037824 */ /* 0x040fe200078e0257 */
[----:B------:R-:W-:Y:S01]  /*4130*/  SHF.L.U32 R2, R107, 0x1f, RZ ;  /* 0x0000001f6b027819 */ /* 0x000fe200000006ff */
[----:B------:R-:W-:Y:S01]  /*4140*/  BSSY B0, `(.L_x_46) ;  /* 0x0000006000007945 */ /* 0x000fe20003800000 */
[----:B------:R-:W-:-:S09]  /*4150*/  LEA R91, R108, R87, 0x4 ;  /* 0x000000576c5b7211 */ /* 0x000fd200078e20ff */
[----:B-1----:R-:W-:-:S04]  /*4160*/  @P0 IMAD.MOV.U32 R5, RZ, RZ, 0x1 ;  /* 0x00000001ff050424 */ /* 0x002fc800078e00ff */
[----:B------:R1:W-:Y:S01]  /*4170*/  @P0 SYNCS.ARRIVE.TRANS64.ART0 RZ, [R126+URZ+0x60], R5 ;  /* 0x000060057eff09a7 */ /* 0x0003e200085000ff */
[----:B------:R-:W2:Y:S02]  /*4180*/  SYNCS.PHASECHK.TRANS64.TRYWAIT P0, [R3+URZ+0x70], R2 ;  /* 0x00007002030075a7 */ /* 0x000ea400080011ff */
[----:B-12---:R-:W-:Y:S05]  /*4190*/  @!P0 BRA `(.L_x_47) ;  /* 0x0000000800c08947 */ /* 0x006fea0003800000 */
.L_x_79:
[----:B------:R-:W-:Y:S05]  /*41a0*/  BSYNC B0 ;  /* 0x0000000000007941 */ /* 0x000fea0003800000 */
.L_x_46:
[----:B------:R-:W2:Y:S01]  /*41b0*/  LDS.128 R88, [R91+0x30c10] ;  /* 0x030c10005b587984 */ /* 0x000ea20000000c00 */
[----:B------:R-:W-:Y:S01]  /*41c0*/  CREDUX.MAXABS.F32.NAN UR4, R129 ;  /* 0x00000000810472cc */ /* 0x000fe20000006400 */
[----:B------:R-:W-:Y:S01]  /*41d0*/  BSSY.RECONVERGENT B0, `(.L_x_48) ;  /* 0x0000014000007945 */ /* 0x000fe20003800200 */
[----:B------:R-:W-:Y:S01]  /*41e0*/  ISETP.NE.AND P0, PT, R102, RZ, PT ;  /* 0x000000ff6600720c */ /* 0x000fe20003f05270 */
[----:B------:R3:W-:Y:S06]  /*41f0*/  MEMBAR.ALL.CTA ;  /* 0x0000000000007992 */ /* 0x0007ec0000008000 */
[----:B---3--:R-:W3:Y:S01]  /*4200*/  FENCE.VIEW.ASYNC.S ;  /* 0x00000000000073c6 */ /* 0x008ee20000000000 */
[----:B------:R-:W-:-:S02]  /*4210*/  VIADD R106, R106, 0x1 ;  /* 0x000000016a6a7836 */ /* 0x000fc40000000000 */
[----:B------:R-:W-:Y:S02]  /*4220*/  VIADD R108, R108, 0x1 ;  /* 0x000000016c6c7836 */ /* 0x000fe40000000000 */
[----:B-1----:R-:W-:Y:S01]  /*4230*/  IMAD.U32 R5, RZ, RZ, UR4 ;  /* 0x00000004ff057e24 */ /* 0x002fe2000f8e00ff */
[----:B---3--:R1:W-:Y:S04]  /*4240*/  SYNCS.ARRIVE.TRANS64.ART0 RZ, [R3+URZ+0x80], R0 ;  /* 0x0000800003ff79a7 */ /* 0x0083e800085000ff */
[----:B------:R1:W-:Y:S01]  /*4250*/  @!P0 STS [R122+0x30c00], R5 ;  /* 0x030c00057a008388 */ /* 0x0003e20000000800 */
[----:B------:R-:W-:Y:S01]  /*4260*/  BAR.SYNC.DEFER_BLOCKING 0x2, 0x80 ;  /* 0x0082000000007b1d */ /* 0x000fe20000010000 */
[----:B------:R-:W-:-:S13]  /*4270*/  LOP3.LUT P0, RZ, R124, R102, RZ, 0xfc, !PT ;  /* 0x000000667cff7212 */ /* 0x000fda000780fcff */
[----:B------:R-:W-:Y:S05]  /*4280*/  @P0 BRA `(.L_x_49) ;  /* 0x0000000000200947 */ /* 0x000fea0003800000 */
[----:B------:R-:W-:Y:S01]  /*4290*/  IMAD.U32 R87, RZ, RZ, UR7 ;  /* 0x00000007ff577e24 */ /* 0x000fe2000f8e00ff */
[----:B------:R-:W3:Y:S04]  /*42a0*/  LDCU.64 UR4, c[0x0][0x740] ;  /* 0x0000e800ff0477ac */ /* 0x000ee80008000a00 */
[----:B-1----:R-:W1:Y:S01]  /*42b0*/  LDS.128 R4, [R87+0x30c00] ;  /* 0x030c000057047984 */ /* 0x002e620000000c00 */
[----:B---3--:R-:W-:-:S04]  /*42c0*/  LEA R2, P0, R103, UR4, 0x2 ;  /* 0x0000000467027c11 */ /* 0x008fc8000f8010ff */
[----:B------:R-:W-:Y:S02]  /*42d0*/  LEA.HI.X R3, R103, UR5, R86, 0x2, P0 ;  /* 0x0000000567037c11 */ /* 0x000fe400080f1456 */
[----:B-1----:R-:W-:-:S04]  /*42e0*/  FMNMX3 R4, R4, RZ, R5, !PT ;  /* 0x000000ff04047276 */ /* 0x002fc80007800005 */
[----:B------:R-:W-:-:S05]  /*42f0*/  FMNMX3 R7, R4, R6, R7, !PT ;  /* 0x0000000604077276 */ /* 0x000fca0007800007 */
[----:B------:R3:W-:Y:S02]  /*4300*/  REDG.E.MAX.S32.STRONG.GPU desc[UR14][R2.64], R7 ;  /* 0x000000070200798e */ /* 0x0007e4000d12e30e */
.L_x_49:
[----:B------:R-:W-:Y:S05]  /*4310*/  BSYNC.RECONVERGENT B0 ;  /* 0x0000000000007941 */ /* 0x000fea0003800200 */
.L_x_48:
[----:B--2---:R-:W-:Y:S02]  /*4320*/  ISETP.NE.AND P0, PT, R91, 0x1, PT ;  /* 0x000000015b00780c */ /* 0x004fe40003f05270 */
[----:B------:R-:W-:Y:S02]  /*4330*/  ISETP.NE.AND P1, PT, R108, 0x2, PT ;  /* 0x000000026c00780c */ /* 0x000fe40003f25270 */
[----:B------:R-:W-:Y:S02]  /*4340*/  ISETP.NE.AND P2, PT, R106, 0x2, PT ;  /* 0x000000026a00780c */ /* 0x000fe40003f45270 */
[----:B------:R-:W-:Y:S02]  /*4350*/  SEL R4, RZ, 0x1, P1 ;  /* 0x00000001ff047807 */ /* 0x000fe40000800000 */
[----:B---3--:R-:W-:Y:S02]  /*4360*/  SEL R2, RZ, 0x1, P2 ;  /* 0x00000001ff027807 */ /* 0x008fe40001000000 */
[----:B------:R-:W-:-:S02]  /*4370*/  LOP3.LUT R107, R107, R4, RZ, 0x3c, !PT ;  /* 0x000000046b6b7212 */ /* 0x000fc400078e3cff */
[----:B------:R-:W-:Y:S02]  /*4380*/  LOP3.LUT R105, R105, R2, RZ, 0x3c, !PT ;  /* 0x0000000269697212 */ /* 0x000fe400078e3cff */
[----:B------:R-:W-:Y:S02]  /*4390*/  SEL R108, R108, RZ, P1 ;  /* 0x000000ff6c6c7207 */ /* 0x000fe40000800000 */
[----:B------:R-:W-:Y:S01]  /*43a0*/  SEL R106, R106, RZ, P2 ;  /* 0x000000ff6a6a7207 */ /* 0x000fe20001000000 */
[----:B------:R-:W-:Y:S06]  /*43b0*/  @!P0 BRA `(.L_x_50) ;  /* 0xffffffe800248947 */ /* 0x000fec000383ffff */
.L_x_39:
[----:B------:R-:W-:Y:S05]  /*43c0*/  BRA.U !UP4, `(.L_x_51) ;  /* 0x000000010c1c7547 */ /* 0x000fea000b800000 */
[----:B------:R-:W3:Y:S01]  /*43d0*/  S2UR UR4, SR_CgaCtaId ;  /* 0x00000000000479c3 */ /* 0x000ee20000008800 */
[----:B------:R-:W-:Y:S02]  /*43e0*/  ELECT P0, URZ, PT ;  /* 0x0000000000ff782f */ /* 0x000fe40003800000 */
[----:B------:R-:W-:Y:S01]  /*43f0*/  MOV R2, 0x1 ;  /* 0x0000000100027802 */ /* 0x000fe20000000f00 */
[----:B------:R-:W-:-:S04]  /*4400*/  UMOV UR5, 0x40 ;  /* 0x0000004000057882 */ /* 0x000fc80000000000 */
[----:B------:R-:W-:Y:S01]  /*4410*/  UVIRTCOUNT.DEALLOC.SMPOOL 0x80 ;  /* 0x000000800000784c */ /* 0x000fe20000000000 */
[----:B---3--:R-:W-:-:S09]  /*4420*/  ULEA UR4, UR4, UR5, 0x18 ;  /* 0x0000000504047291 */ /* 0x008fd2000f8ec0ff */
[----:B------:R3:W-:Y:S03]  /*4430*/  @P0 STS.U8 [UR4], R2 ;  /* 0x00000002ff000988 */ /* 0x0007e60008000004 */
.L_x_51:
[----:B------:R-:W-:Y:S06]  /*4440*/  BAR.SYNC.DEFER_BLOCKING 0x2, 0x80 ;  /* 0x0082000000007b1d */ /* 0x000fec0000010000 */
[----:B------:R-:W-:Y:S05]  /*4450*/  BRA.U !UP4, `(.L_x_52) ;  /* 0x000000010c9c7547 */ /* 0x000fea000b800000 */
[----:B------:R-:W4:Y:S01]  /*4460*/  S2UR UR5, SR_CgaCtaId ;  /* 0x00000000000579c3 */ /* 0x000f220000008800 */
[----:B------:R-:W-:Y:S01]  /*4470*/  NOP ;  /* 0x0000000000007918 */ /* 0x000fe20000000000 */
[----:B------:R-:W-:Y:S01]  /*4480*/  UMOV UR4, 0x50 ;  /* 0x0000005000047882 */ /* 0x000fe20000000000 */
[----:B------:R-:W-:Y:S01]  /*4490*/  LOP3.LUT R4, R123, 0xffff, RZ, 0xc0, !PT ;  /* 0x0000ffff7b047812 */ /* 0x000fe200078ec0ff */
[----:B-1----:R-:W-:-:S03]  /*44a0*/  IMAD.MOV.U32 R3, RZ, RZ, 0xffff ;  /* 0x0000ffffff037424 */ /* 0x002fc600078e00ff */
[----:B------:R-:W-:-:S04]  /*44b0*/  SHF.R.U32.HI R4, RZ, 0x5, R4 ;  /* 0x00000005ff047819 */ /* 0x000fc80000011604 */
[----:B------:R-:W-:Y:S01]  /*44c0*/  SHF.L.U32 R3, R3, R4, RZ ;  /* 0x0000000403037219 */ /* 0x000fe200000006ff */
[----:B------:R-:W-:-:S05]  /*44d0*/  VIADD R5, R4, 0x10 ;  /* 0x0000001004057836 */ /* 0x000fca0000000000 */
[----:B------:R-:W-:Y:S01]  /*44e0*/  SHF.L.U32 R0, R0, R5, RZ ;  /* 0x0000000500007219 */ /* 0x000fe200000006ff */
[----:B----4-:R-:W-:-:S03]  /*44f0*/  ULEA UR5, UR5, UR4, 0x18 ;  /* 0x0000000405057291 */ /* 0x010fc6000f8ec0ff */
[----:B------:R-:W-:-:S04]  /*4500*/  LOP3.LUT R5, R0, R3, RZ, 0xfc, !PT ;  /* 0x0000000300057212 */ /* 0x000fc800078efcff */
[C---:B------:R-:W-:Y:S02]  /*4510*/  LOP3.LUT R3, R5.reuse, 0xffff, RZ, 0xc0, !PT ;  /* 0x0000ffff05037812 */ /* 0x040fe400078ec0ff */
[----:B---3--:R-:W1:Y:S02]  /*4520*/  LDS R2, [UR5] ;  /* 0x00000005ff027984 */ /* 0x008e640008000800 */
[----:B-1----:R-:W-:-:S04]  /*4530*/  LOP3.LUT R0, R5, 0xffff, R2, 0x80, !PT ;  /* 0x0000ffff05007812 */ /* 0x002fc800078e8002 */
[----:B------:R-:W-:-:S13]  /*4540*/  ISETP.NE.AND P0, PT, R0, R3, PT ;  /* 0x000000030000720c */ /* 0x000fda0003f05270 */
[----:B------:R-:W-:Y:S05]  /*4550*/  @P0 BRA `(.L_x_53) ;  /* 0x0000000000500947 */ /* 0x000fea0003800000 */
[----:B------:R-:W-:Y:S02]  /*4560*/  SHF.R.U32.HI R0, RZ, 0x10, R2 ;  /* 0x00000010ff007819 */ /* 0x000fe40000011602 */
[----:B------:R-:W-:-:S04]  /*4570*/  SHF.R.U32.HI R3, RZ, 0x10, R5 ;  /* 0x00000010ff037819 */ /* 0x000fc80000011605 */
[----:B------:R-:W-:-:S04]  /*4580*/  LOP3.LUT R0, R0, R3, RZ, 0xc0, !PT ;  /* 0x0000000300007212 */ /* 0x000fc800078ec0ff */
[----:B------:R-:W-:-:S13]  /*4590*/  ISETP.NE.AND P0, PT, R0, R3, PT ;  /* 0x000000030000720c */ /* 0x000fda0003f05270 */
[----:B------:R-:W-:Y:S05]  /*45a0*/  @P0 BRA `(.L_x_54) ;  /* 0x0000000000300947 */ /* 0x000fea0003800000 */
[----:B------:R-:W-:Y:S01]  /*45b0*/  R2UR UR8, R5 ;  /* 0x00000000050872ca */ /* 0x000fe200000e0000 */
[----:B------:R-:W1:Y:S01]  /*45c0*/  S2R R2, SR_LANEID ;  /* 0x0000000000027919 */ /* 0x000e620000000000 */
[----:B------:R-:W-:Y:S02]  /*45d0*/  VOTEU.ANY UR6, UPT, PT ;  /* 0x0000000000067886 */ /* 0x000fe400038e0100 */
[----:B------:R-:W-:-:S09]  /*45e0*/  UFLO.U32 UR6, UR6 ;  /* 0x00000006000672bd */ /* 0x000fd200080e0000 */
[----:B------:R-:W-:-:S06]  /*45f0*/  ULOP3.LUT UR8, URZ, UR8, URZ, 0x33, !UPT ;  /* 0x00000008ff087292 */ /* 0x000fcc000f8e33ff */
[----:B------:R-:W-:-:S04]  /*4600*/  IMAD.U32 R0, RZ, RZ, UR8 ;  /* 0x00000008ff007e24 */ /* 0x000fc8000f8e00ff */
[----:B------:R-:W3:Y:S02]  /*4610*/  REDUX UR4, R0 ;  /* 0x00000000000473c4 */ /* 0x000ee40000000000 */
[----:B------:R4:W-:Y:S01]  /*4620*/  UTCATOMSWS.AND URZ, UR8 ;  /* 0x0000000800ff79e3 */ /* 0x0009e20008000000 */
[----:B-1----:R-:W-:Y:S01]  /*4630*/  ISETP.EQ.U32.AND P0, PT, R2, UR6, PT ;  /* 0x0000000602007c0c */ /* 0x002fe2000bf02070 */
[----:B---3--:R-:W-:-:S12]  /*4640*/  IMAD.U32 R2, RZ, RZ, UR4 ;  /* 0x00000004ff027e24 */ /* 0x008fd8000f8e00ff */
[----:B------:R4:W-:Y:S01]  /*4650*/  @P0 ATOMS.AND RZ, [UR5], R2 ;  /* 0x00000002ffff098c */ /* 0x0009e2000a800005 */
[----:B------:R-:W-:Y:S05]  /*4660*/  BRA `(.L_x_55) ;  /* 0x0000000000147947 */ /* 0x000fea0003800000 */
.L_x_54:
[----:B------:R-:W-:Y:S02]  /*4670*/  MOV R2, 0x4690 ;  /* 0x0000469000027802 */ /* 0x000fe40000000f00 */
[----:B--2---:R-:W-:Y:S05]  /*4680*/  CALL.REL.NOINC `($__internal_0_$__cuda_sm10x_tcgen05_guardrail_trap_col_being_dealloced_not_returned_by_alloc) ;  /* 0x0000000400a07944 */ /* 0x004fea0003c00000 */
[----:B------:R-:W-:Y:S05]  /*4690*/  BRA `(.L_x_55) ;  /* 0x0000000000087947 */ /* 0x000fea0003800000 */
.L_x_53:
[----:B------:R-:W-:Y:S02]  /*46a0*/  MOV R2, 0x46c0 ;  /* 0x000046c000027802 */ /* 0x000fe40000000f00 */
[----:B--2---:R-:W-:Y:S05]  /*46b0*/  CALL.REL.NOINC `($__internal_2_$__cuda_sm10x_tcgen05_guardrail_trap_unallocated_columns_being_dealloced) ;  /* 0x0000000400ac7944 */ /* 0x004fea0003c00000 */
.L_x_55:
[----:B------:R-:W-:Y:S01]  /*46c0*/  NOP ;  /* 0x0000000000007918 */ /* 0x000fe20000000000 */
.L_x_52:
[----:B------:R-:W-:-:S04]  /*46d0*/  DEPBAR.LE SB0, 0x0 ;  /* 0x000080000000791a */ /* 0x000fc80000000000 */
[----:B------:R-:W-:-:S04]  /*46e0*/  DEPBAR.LE SB0, 0x0 ;  /* 0x000080000000791a */ /* 0x000fc80000000000 */
[----:B----4-:R-:W-:Y:S05]  /*46f0*/  EXIT ;  /* 0x000000000000794d */ /* 0x010fea0003800000 */
.L_x_9:
[----:B------:R-:W-:-:S07]  /*4700*/  MOV R20, R21 ;  /* 0x0000001500147202 */ /* 0x000fce0000000f00 */
.L_x_56:
[----:B----4-:R4:W3:Y:S02]  /*4710*/  SYNCS.PHASECHK.TRANS64.TRYWAIT P0, [R14+URZ+0x80], R21 ;  /* 0x000080150e0075a7 */ /* 0x0108e400080011ff */
[----:B---3--:R-:W-:Y:S05]  /*4720*/  @!P0 NANOSLEEP.SYNCS 0x989680 ;  /* 0x009896800000895d */ /* 0x008fea0003900000 */
[----:B------:R-:W3:Y:S02]  /*4730*/  @!P0 SYNCS.PHASECHK.TRANS64 P0, [R14+URZ+0x80], R21 ;  /* 0x000080150e0085a7 */ /* 0x000ee400080010ff */
[----:B---3--:R-:W-:Y:S05]  /*4740*/  @!P0 BRA `(.L_x_56) ;  /* 0xfffffffc00f08947 */ /* 0x008fea000383ffff */
[----:B------:R-:W-:Y:S05]  /*4750*/  BRA `(.L_x_57) ;  /* 0xffffffc400587947 */ /* 0x000fea000383ffff */
.L_x_11:
[----:B------:R-:W-:-:S07]  /*4760*/  MOV R7, R6 ;  /* 0x0000000600077202 */ /* 0x000fce0000000f00 */
.L_x_58:
[----:B--2---:R2:W3:Y:S02]  /*4770*/  SYNCS.PHASECHK.TRANS64.TRYWAIT P0, [R2+URZ+0x80], R7 ;  /* 0x00008007020075a7 */ /* 0x0044e400080011ff */
[----:B---3--:R-:W-:Y:S05]  /*4780*/  @!P0 NANOSLEEP.SYNCS 0x989680 ;  /* 0x009896800000895d */ /* 0x008fea0003900000 */
[----:B------:R-:W3:Y:S02]  /*4790*/  @!P0 SYNCS.PHASECHK.TRANS64 P0, [R2+URZ+0x80], R7 ;  /* 0x00008007020085a7 */ /* 0x000ee400080010ff */
[----:B---3--:R-:W-:Y:S05]  /*47a0*/  @!P0 BRA `(.L_x_58) ;  /* 0xfffffffc00f08947 */ /* 0x008fea000383ffff */
[----:B------:R-:W-:Y:S05]  /*47b0*/  BRA `(.L_x_59) ;  /* 0xffffffc400fc7947 */ /* 0x000fea000383ffff */
.L_x_12:
[----:B------:R-:W-:-:S07]  /*47c0*/  MOV R13, R12 ;  /* 0x0000000c000d7202 */ /* 0x000fce0000000f00 */
.L_x_60:
[----:B--2---:R2:W3:Y:S02]  /*47d0*/  SYNCS.PHASECHK.TRANS64.TRYWAIT P0, [R8+URZ+0x80], R13 ;  /* 0x0000800d080075a7 */ /* 0x0044e400080011ff */
[----:B---3--:R-:W-:Y:S05]  /*47e0*/  @!P0 NANOSLEEP.SYNCS 0x989680 ;  /* 0x009896800000895d */ /* 0x008fea0003900000 */
[----:B------:R-:W3:Y:S02]  /*47f0*/  @!P0 SYNCS.PHASECHK.TRANS64 P0, [R8+URZ+0x80], R13 ;  /* 0x0000800d080085a7 */ /* 0x000ee400080010ff */
[----:B---3--:R-:W-:Y:S05]  /*4800*/  @!P0 BRA `(.L_x_60) ;  /* 0xfffffffc00f08947 */ /* 0x008fea000383ffff */
[----:B------:R-:W-:Y:S05]  /*4810*/  BRA `(.L_x_4) ;  /* 0xffffffc800307947 */ /* 0x000fea000383ffff */
.L_x_14:
[----:B------:R-:W-:-:S07]  /*4820*/  MOV R0, UR23 ;  /* 0x0000001700007c02 */ /* 0x000fce0008000f00 */
.L_x_61:
[----:B---3--:R3:W4:Y:S02]  /*4830*/  SYNCS.PHASECHK.TRANS64.TRYWAIT P0, [R0+URZ+0x70], RZ ;  /* 0x000070ff000075a7 */ /* 0x00872400080011ff */
[----:B----4-:R-:W-:Y:S05]  /*4840*/  @!P0 NANOSLEEP.SYNCS 0x989680 ;  /* 0x009896800000895d */ /* 0x010fea0003900000 */
[----:B------:R-:W4:Y:S02]  /*4850*/  @!P0 SYNCS.PHASECHK.TRANS64 P0, [R0+URZ+0x70], RZ ;  /* 0x000070ff000085a7 */ /* 0x000f2400080010ff */
[----:B----4-:R-:W-:Y:S05]  /*4860*/  @!P0 BRA `(.L_x_61) ;  /* 0xfffffffc00f08947 */ /* 0x010fea000383ffff */
[----:B------:R-:W-:Y:S05]  /*4870*/  BRA `(.L_x_62) ;  /* 0xffffffc800347947 */ /* 0x000fea000383ffff */
.L_x_17:
[----:B------:R-:W-:Y:S02]  /*4880*/  MOV R4, UR11 ;  /* 0x0000000b00047c02 */ /* 0x000fe40008000f00 */
[----:B------:R-:W-:Y:S02]  /*4890*/  MOV R5, UR11 ;  /* 0x0000000b00057c02 */ /* 0x000fe40008000f00 */
[----:B------:R-:W-:-:S07]  /*48a0*/  MOV R0, UR5 ;  /* 0x0000000500007c02 */ /* 0x000fce0008000f00 */
.L_x_63:
[----:B--2---:R2:W3:Y:S02]  /*48b0*/  SYNCS.PHASECHK.TRANS64.TRYWAIT P0, [R0+URZ+0x28], R5 ;  /* 0x00002805000075a7 */ /* 0x0044e400080011ff */
[----:B---3--:R-:W-:Y:S05]  /*48c0*/  @!P0 NANOSLEEP.SYNCS 0x989680 ;  /* 0x009896800000895d */ /* 0x008fea0003900000 */
[----:B------:R-:W3:Y:S02]  /*48d0*/  @!P0 SYNCS.PHASECHK.TRANS64 P0, [R0+URZ+0x28], R5 ;  /* 0x00002805000085a7 */ /* 0x000ee400080010ff */
[----:B---3--:R-:W-:Y:S05]  /*48e0*/  @!P0 BRA `(.L_x_63) ;  /* 0xfffffffc00f08947 */ /* 0x008fea000383ffff */
[----:B------:R-:W-:Y:S05]  /*48f0*/  BRA `(.L_x_16) ;  /* 0xffffffc800f47947 */ /* 0x000fea000383ffff */
.L_x_19:
[----:B------:R-:W-:-:S07]  /*4900*/  MOV R5, R4 ;  /* 0x0000000400057202 */ /* 0x000fce0000000f00 */
.L_x_64:
[----:B---3--:R3:W4:Y:S02]  /*4910*/  SYNCS.PHASECHK.TRANS64.TRYWAIT P0, [R3+URZ+0x70], R5 ;  /* 0x00007005030075a7 */ /* 0x00872400080011ff */
[----:B----4-:R-:W-:Y:S05]  /*4920*/  @!P0 NANOSLEEP.SYNCS 0x989680 ;  /* 0x009896800000895d */ /* 0x010fea0003900000 */
[----:B------:R-:W4:Y:S02]  /*4930*/  @!P0 SYNCS.PHASECHK.TRANS64 P0, [R3+URZ+0x70], R5 ;  /* 0x00007005030085a7 */ /* 0x000f2400080010ff */
[----:B----4-:R-:W-:Y:S05]  /*4940*/  @!P0 BRA `(.L_x_64) ;  /* 0xfffffffc00f08947 */ /* 0x010fea000383ffff */
[----:B------:R-:W-:Y:S05]  /*4950*/  BRA `(.L_x_65) ;  /* 0xffffffcc00407947 */ /* 0x000fea000383ffff */
.L_x_21:
[----:B------:R-:W-:Y:S02]  /*4960*/  MOV R2, UR4 ;  /* 0x0000000400027c02 */ /* 0x000fe40008000f00 */
[----:B------:R-:W-:Y:S02]  /*4970*/  MOV R3, UR4 ;  /* 0x0000000400037c02 */ /* 0x000fe40008000f00 */
[----:B------:R-:W-:-:S07]  /*4980*/  MOV R0, UR5 ;  /* 0x0000000500007c02 */ /* 0x000fce0008000f00 */
.L_x_66:
[----:B---3--:R3:W4:Y:S02]  /*4990*/  SYNCS.PHASECHK.TRANS64.TRYWAIT P0, [R0+URZ+0x28], R3 ;  /* 0x00002803000075a7 */ /* 0x00872400080011ff */
[----:B----4-:R-:W-:Y:S05]  /*49a0*/  @!P0 NANOSLEEP.SYNCS 0x989680 ;  /* 0x009896800000895d */ /* 0x010fea0003900000 */
[----:B------:R-:W4:Y:S02]  /*49b0*/  @!P0 SYNCS.PHASECHK.TRANS64 P0, [R0+URZ+0x28], R3 ;  /* 0x00002803000085a7 */ /* 0x000f2400080010ff */
[----:B----4-:R-:W-:Y:S05]  /*49c0*/  @!P0 BRA `(.L_x_66) ;  /* 0xfffffffc00f08947 */ /* 0x010fea000383ffff */
[----:B------:R-:W-:Y:S05]  /*49d0*/  BRA `(.L_x_67) ;  /* 0xffffffcc00b47947 */ /* 0x000fea000383ffff */
.L_x_23:
[----:B------:R-:W-:-:S07]  /*49e0*/  MOV R2, UR12 ;  /* 0x0000000c00027c02 */ /* 0x000fce0008000f00 */
.L_x_68:
[----:B---3--:R3:W4:Y:S02]  /*49f0*/  SYNCS.PHASECHK.TRANS64.TRYWAIT P0, [R2+URZ+0x70], RZ ;  /* 0x000070ff020075a7 */ /* 0x00872400080011ff */
[----:B----4-:R-:W-:Y:S05]  /*4a00*/  @!P0 NANOSLEEP.SYNCS 0x989680 ;  /* 0x009896800000895d */ /* 0x010fea0003900000 */
[----:B------:R-:W4:Y:S02]  /*4a10*/  @!P0 SYNCS.PHASECHK.TRANS64 P0, [R2+URZ+0x70], RZ ;  /* 0x000070ff020085a7 */ /* 0x000f2400080010ff */
[----:B----4-:R-:W-:Y:S05]  /*4a20*/  @!P0 BRA `(.L_x_68) ;  /* 0xfffffffc00f08947 */ /* 0x010fea000383ffff */
[----:B------:R-:W-:Y:S05]  /*4a30*/  BRA `(.L_x_69) ;  /* 0xffffffcc00cc7947 */ /* 0x000fea000383ffff */
.L_x_26:
[----:B------:R-:W-:Y:S02]  /*4a40*/  MOV R0, UR18 ;  /* 0x0000001200007c02 */ /* 0x000fe40008000f00 */
[----:B------:R-:W-:-:S07]  /*4a50*/  MOV R3, R2 ;  /* 0x0000000200037202 */ /* 0x000fce0000000f00 */
.L_x_70:
[----:B---3--:R3:W4:Y:S02]  /*4a60*/  SYNCS.PHASECHK.TRANS64.TRYWAIT P0, [R0+URZ+0x60], R3 ;  /* 0x00006003000075a7 */ /* 0x00872400080011ff */
[----:B----4-:R-:W-:Y:S05]  /*4a70*/  @!P0 NANOSLEEP.SYNCS 0x989680 ;  /* 0x009896800000895d */ /* 0x010fea0003900000 */
[----:B------:R-:W4:Y:S02]  /*4a80*/  @!P0 SYNCS.PHASECHK.TRANS64 P0, [R0+URZ+0x60], R3 ;  /* 0x00006003000085a7 */ /* 0x000f2400080010ff */
[----:B----4-:R-:W-:Y:S05]  /*4a90*/  @!P0 BRA `(.L_x_70) ;  /* 0xfffffffc00f08947 */ /* 0x010fea000383ffff */
[----:B------:R-:W-:Y:S05]  /*4aa0*/  BRA `(.L_x_25) ;  /* 0xffffffd000f07947 */ /* 0x000fea000383ffff */
.L_x_28:
[----:B------:R-:W-:Y:S02]  /*4ab0*/  MOV R2, UR23 ;  /* 0x0000001700027c02 */ /* 0x000fe40008000f00 */
[----:B------:R-:W-:Y:S02]  /*4ac0*/  MOV R3, UR23 ;  /* 0x0000001700037c02 */ /* 0x000fe40008000f00 */
[----:B------:R-:W-:Y:S07]  /*4ad0*/  MOV R0, UR13 ;  /* 0x0000000d00007c02 */ /* 0x000fee0008000f00 */
.L_x_71:
[----:B---3--:R3:W4:Y:S02]  /*4ae0*/  SYNCS.PHASECHK.TRANS64.TRYWAIT P1, [R0+URZ], R3 ;  /* 0x00000003000075a7 */ /* 0x00872400080211ff */
[----:B----4-:R-:W-:Y:S05]  /*4af0*/  @!P1 NANOSLEEP.SYNCS 0x989680 ;  /* 0x009896800000995d */ /* 0x010fea0003900000 */
[----:B------:R-:W4:Y:S02]  /*4b00*/  @!P1 SYNCS.PHASECHK.TRANS64 P1, [R0+URZ], R3 ;  /* 0x00000003000095a7 */ /* 0x000f2400080210ff */
[----:B----4-:R-:W-:Y:S05]  /*4b10*/  @!P1 BRA `(.L_x_71) ;  /* 0xfffffffc00f09947 */ /* 0x010fea000383ffff */
[----:B------:R-:W-:Y:S05]  /*4b20*/  BRA `(.L_x_27) ;  /* 0xffffffd400647947 */ /* 0x000fea000383ffff */
.L_x_30:
[----:B------:R-:W-:-:S07]  /*4b30*/  MOV R2, R3 ;  /* 0x0000000300027202 */ /* 0x000fce0000000f00 */
.L_x_72:
[----:B----4-:R4:W3:Y:S02]  /*4b40*/  SYNCS.PHASECHK.TRANS64.TRYWAIT P0, [R0+URZ+0x70], R3 ;  /* 0x00007003000075a7 */ /* 0x0108e400080011ff */
[----:B---3--:R-:W-:Y:S05]  /*4b50*/  @!P0 NANOSLEEP.SYNCS 0x989680 ;  /* 0x009896800000895d */ /* 0x008fea0003900000 */
[----:B------:R-:W3:Y:S02]  /*4b60*/  @!P0 SYNCS.PHASECHK.TRANS64 P0, [R0+URZ+0x70], R3 ;  /* 0x00007003000085a7 */ /* 0x000ee400080010ff */
[----:B---3--:R-:W-:Y:S05]  /*4b70*/  @!P0 BRA `(.L_x_72) ;  /* 0xfffffffc00f08947 */ /* 0x008fea000383ffff */
[----:B------:R-:W-:Y:S05]  /*4b80*/  BRA `(.L_x_73) ;  /* 0xffffffd400e87947 */ /* 0x000fea000383ffff */
.L_x_32:
[----:B------:R-:W-:-:S07]  /*4b90*/  MOV R3, R2 ;  /* 0x0000000200037202 */ /* 0x000fce0000000f00 */
.L_x_74:
[----:B---3--:R3:W4:Y:S02]  /*4ba0*/  SYNCS.PHASECHK.TRANS64.TRYWAIT P0, [R0+URZ+0x60], R3 ;  /* 0x00006003000075a7 */ /* 0x00872400080011ff */
[----:B----4-:R-:W-:Y:S05]  /*4bb0*/  @!P0 NANOSLEEP.SYNCS 0x989680 ;  /* 0x009896800000895d */ /* 0x010fea0003900000 */
[----:B------:R-:W4:Y:S02]  /*4bc0*/  @!P0 SYNCS.PHASECHK.TRANS64 P0, [R0+URZ+0x60], R3 ;  /* 0x00006003000085a7 */ /* 0x000f2400080010ff */
[----:B----4-:R-:W-:Y:S05]  /*4bd0*/  @!P0 BRA `(.L_x_74) ;  /* 0xfffffffc00f08947 */ /* 0x010fea000383ffff */
[----:B------:R-:W-:Y:S05]  /*4be0*/  BRA `(.L_x_22) ;  /* 0xffffffd8003c7947 */ /* 0x000fea000383ffff */
.L_x_38:
[----:B-1----:R1:W4:Y:S02]  /*4bf0*/  SYNCS.PHASECHK.TRANS64.TRYWAIT P0, [R87+URZ+0x70], RZ ;  /* 0x000070ff570075a7 */ /* 0x00232400080011ff */
[----:B----4-:R-:W-:Y:S05]  /*4c00*/  @!P0 NANOSLEEP.SYNCS 0x989680 ;  /* 0x009896800000895d */ /* 0x010fea0003900000 */
[----:B------:R-:W4:Y:S02]  /*4c10*/  @!P0 SYNCS.PHASECHK.TRANS64 P0, [R87+URZ+0x70], RZ ;  /* 0x000070ff570085a7 */ /* 0x000f2400080010ff */
[----:B----4-:R-:W-:Y:S05]  /*4c20*/  @!P0 BRA `(.L_x_38) ;  /* 0xfffffffc00f08947 */ /* 0x010fea000383ffff */
[----:B------:R-:W-:Y:S05]  /*4c30*/  BRA `(.L_x_75) ;  /* 0xffffffdc000c7947 */ /* 0x000fea000383ffff */
.L_x_40:
[----:B------:R-:W-:-:S07]  /*4c40*/  MOV R2, R3 ;  /* 0x0000000300027202 */ /* 0x000fce0000000f00 */
.L_x_76:
[----:B-1----:R1:W3:Y:S02]  /*4c50*/  SYNCS.PHASECHK.TRANS64.TRYWAIT P1, [R126+URZ+0x50], R3 ;  /* 0x000050037e0075a7 */ /* 0x0022e400080211ff */
[----:B---3--:R-:W-:Y:S05]  /*4c60*/  @!P1 NANOSLEEP.SYNCS 0x989680 ;  /* 0x009896800000995d */ /* 0x008fea0003900000 */
[----:B------:R-:W3:Y:S02]  /*4c70*/  @!P1 SYNCS.PHASECHK.TRANS64 P1, [R126+URZ+0x50], R3 ;  /* 0x000050037e0095a7 */ /* 0x000ee400080210ff */
[----:B---3--:R-:W-:Y:S05]  /*4c80*/  @!P1 BRA `(.L_x_76) ;  /* 0xfffffffc00f09947 */ /* 0x008fea000383ffff */
[----:B------:R-:W-:Y:S05]  /*4c90*/  BRA `(.L_x_77) ;  /* 0xffffffe000247947 */ /* 0x000fea000383ffff */
.L_x_47:
[-C--:B------:R-:W-:Y:S02]  /*4ca0*/  MOV R4, R2.reuse ;  /* 0x0000000200047202 */ /* 0x080fe40000000f00 */
[----:B------:R-:W-:-:S07]  /*4cb0*/  MOV R5, R2 ;  /* 0x0000000200057202 */ /* 0x000fce0000000f00 */
.L_x_78:
[----:B-1----:R1:W2:Y:S02]  /*4cc0*/  SYNCS.PHASECHK.TRANS64.TRYWAIT P0, [R3+URZ+0x70], R5 ;  /* 0x00007005030075a7 */ /* 0x0022a400080011ff */
[----:B--2---:R-:W-:Y:S05]  /*4cd0*/  @!P0 NANOSLEEP.SYNCS 0x989680 ;  /* 0x009896800000895d */ /* 0x004fea0003900000 */
[----:B------:R-:W2:Y:S02]  /*4ce0*/  @!P0 SYNCS.PHASECHK.TRANS64 P0, [R3+URZ+0x70], R5 ;  /* 0x00007005030085a7 */ /* 0x000ea400080010ff */
[----:B--2---:R-:W-:Y:S05]  /*4cf0*/  @!P0 BRA `(.L_x_78) ;  /* 0xfffffffc00f08947 */ /* 0x004fea000383ffff */
[----:B------:R-:W-:Y:S05]  /*4d00*/  BRA `(.L_x_79) ;  /* 0xfffffff400247947 */ /* 0x000fea000383ffff */
        .weak           $__internal_0_$__cuda_sm10x_tcgen05_guardrail_trap_col_being_dealloced_not_returned_by_alloc
        .type           $__internal_0_$__cuda_sm10x_tcgen05_guardrail_trap_col_being_dealloced_not_returned_by_alloc,@function
        .size           $__internal_0_$__cuda_sm10x_tcgen05_guardrail_trap_col_being_dealloced_not_returned_by_alloc,($__internal_1_$__cuda_sm10x_tcgen05_guardrail_trap_phase_invalid_during_alloc - $__internal_0_$__cuda_sm10x_tcgen05_guardrail_trap_col_being_dealloced_not_returned_by_alloc)
$__internal_0_$__cuda_sm10x_tcgen05_guardrail_trap_col_being_dealloced_not_returned_by_alloc:
[----:B------:R-:W-:Y:S05]  /*4d10*/  BPT.TRAP 0x1 ;  /* 0x000000040000795c */ /* 0x000fea0000300000 */
[----:B------:R-:W-:-:S04]  /*4d20*/  HFMA2 R3, -RZ, RZ, 0, 0 ;  /* 0x00000000ff037431 */ /* 0x000fc800000001ff */
[----:B------:R-:W-:Y:S05]  /*4d30*/  RET.REL.NODEC R2 `(kernel_cutlass_kernel_cudnngrouped_gemmgrouped_gemm_swiglugrouped_gemm_swiglu_quantBlockScaledContiguousGroupedGemmKernel_object_at__TiledMMA_ThrLayoutVMNK11110000_PermutationMNK____MMAAt_0) ;  /* 0xffffffb002b07950 */ /* 0x000fea0003c3ffff */
        .weak           $__internal_1_$__cuda_sm10x_tcgen05_guardrail_trap_phase_invalid_during_alloc
        .type           $__internal_1_$__cuda_sm10x_tcgen05_guardrail_trap_phase_invalid_during_alloc,@function
        .size           $__internal_1_$__cuda_sm10x_tcgen05_guardrail_trap_phase_invalid_during_alloc,($__internal_2_$__cuda_sm10x_tcgen05_guardrail_trap_unallocated_columns_being_dealloced - $__internal_1_$__cuda_sm10x_tcgen05_guardrail_trap_phase_invalid_during_alloc)
$__internal_1_$__cuda_sm10x_tcgen05_guardrail_trap_phase_invalid_during_alloc:
[----:B------:R-:W-:Y:S05]  /*4d40*/  BPT.TRAP 0x1 ;  /* 0x000000040000795c */ /* 0x000fea0000300000 */
[----:B------:R-:W-:-:S04]  /*4d50*/  MOV R3, 0x0 ;  /* 0x0000000000037802 */ /* 0x000fc80000000f00 */
[----:B------:R-:W-:Y:S05]  /*4d60*/  RET.REL.NODEC R2 `(kernel_cutlass_kernel_cudnngrouped_gemmgrouped_gemm_swiglugrouped_gemm_swiglu_quantBlockScaledContiguousGroupedGemmKernel_object_at__TiledMMA_ThrLayoutVMNK11110000_PermutationMNK____MMAAt_0) ;  /* 0xffffffb002a47950 */ /* 0x000fea0003c3ffff */
        .weak           $__internal_2_$__cuda_sm10x_tcgen05_guardrail_trap_unallocated_columns_being_dealloced
        .type           $__internal_2_$__cuda_sm10x_tcgen05_guardrail_trap_unallocated_columns_being_dealloced,@function
        .size           $__internal_2_$__cuda_sm10x_tcgen05_guardrail_trap_unallocated_columns_being_dealloced,(.L_x_83 - $__internal_2_$__cuda_sm10x_tcgen05_guardrail_trap_unallocated_columns_being_dealloced)
$__internal_2_$__cuda_sm10x_tcgen05_guardrail_trap_unallocated_columns_being_dealloced:
[----:B------:R-:W-:Y:S05]  /*4d70*/  BPT.TRAP 0x1 ;  /* 0x000000040000795c */ /* 0x000fea0000300000 */
[----:B------:R-:W-:-:S04]  /*4d80*/  HFMA2 R3, -RZ, RZ, 0, 0 ;  /* 0x00000000ff037431 */ /* 0x000fc800000001ff */
[----:B------:R-:W-:Y:S05]  /*4d90*/  RET.REL.NODEC R2 `(kernel_cutlass_kernel_cudnngrouped_gemmgrouped_gemm_swiglugrouped_gemm_swiglu_quantBlockScaledContiguousGroupedGemmKernel_object_at__TiledMMA_ThrLayoutVMNK11110000_PermutationMNK____MMAAt_0) ;  /* 0xffffffb002987950 */ /* 0x000fea0003c3ffff */
.L_x_80:
[----:B------:R-:W-:-:S00]  /*4da0*/  BRA `(.L_x_80) ;  /* 0xfffffffc00fc7947 */ /* 0x000fc0000383ffff */
[----:B------:R-:W-:-:S00]  /*4db0*/  NOP ;  /* 0x0000000000007918 */ /* 0x000fc00000000000 */
        /* <DEDUP_REMOVED lines=12> */
.L_x_83:


//--------------------- .nv.shared.kernel_cutlass_kernel_cudnngrouped_gemmgrouped_gemm_swiglugrouped_gemm_swiglu_quantBlockScaledContiguousGroupedGemmKernel_object_at__TiledMMA_ThrLayoutVMNK11110000_PermutationMNK____MMAAt_0 --------------------------
	.section	.nv.shared.kernel_cutlass_kernel_cudnngrouped_gemmgrouped_gemm_swiglugrouped_gemm_swiglu_quantBlockScaledContiguousGroupedGemmKernel_object_at__TiledMMA_ThrLayoutVMNK11110000_PermutationMNK____MMAAt_0,"aw",@nobits
	.sectionflags	@""
	.align	1024
	.zero		1024


//--------------------- .nv.shared.reserved.0     --------------------------
	.section	.nv.shared.reserved.0,"aw",@nobits
	.align	8
	.weak		__nv_reservedSMEM_offset_0_alias
	.size		__nv_reservedSMEM_offset_0_alias, 0, 64
	.other		__nv_reservedSMEM_offset_0_alias,@"STO_CUDA_RESERVED_SHARED STV_DEFAULT"
__nv_reservedSMEM_offset_0_alias:
	.zero		0
.nv.shared.reserved.0:
	.zero		64
	.weak		__nv_reservedSMEM_allocation_phase
	.type		__nv_reservedSMEM_allocation_phase,@object
	.size		__nv_reservedSMEM_allocation_phase,(.L_0 - __nv_reservedSMEM_allocation_phase)
__nv_reservedSMEM_allocation_phase:
	.zero		1
.L_0:
	.zero		7
	.weak		__nv_reservedSMEM_devtool_atexit_pc
	.type		__nv_reservedSMEM_devtool_atexit_pc,@object
	.size		__nv_reservedSMEM_devtool_atexit_pc,(__nv_reservedSMEM_allocation_mask - __nv_reservedSMEM_devtool_atexit_pc)
__nv_reservedSMEM_devtool_atexit_pc:
	.zero		8
	.weak		__nv_reservedSMEM_allocation_mask
	.type		__nv_reservedSMEM_allocation_mask,@object
	.size		__nv_reservedSMEM_allocation_mask,(.L_2 - __nv_reservedSMEM_allocation_mask)
__nv_reservedSMEM_allocation_mask:
	.zero		4
.L_2:


//--------------------- .nv.constant0.kernel_cutlass_kernel_cudnngrouped_gemmgrouped_gemm_swiglugrouped_gemm_swiglu_quantBlockScaledContiguousGroupedGemmKernel_object_at__TiledMMA_ThrLayoutVMNK11110000_PermutationMNK____MMAAt_0 --------------------------
	.section	.nv.constant0.kernel_cutlass_kernel_cudnngrouped_gemmgrouped_gemm_swiglugrouped_gemm_swiglu_quantBlockScaledContiguousGroupedGemmKernel_object_at__TiledMMA_ThrLayoutVMNK11110000_PermutationMNK____MMAAt_0,"a",@progbits
	.sectionflags	@""
	.align	4
.nv.constant0.kernel_cutlass_kernel_cudnngrouped_gemmgrouped_gemm_swiglugrouped_gemm_swiglu_quantBlockScaledContiguousGroupedGemmKernel_object_at__TiledMMA_ThrLayoutVMNK11110000_PermutationMNK____MMAAt_0:
	.zero		1924


//--------------------- SYMBOLS --------------------------

	.type		.nv.reservedSmem.offset0,@object
	.size		.nv.reservedSmem.offset0,0x4
	.type		.nv.reservedSmem.cap,@object
	.size		.nv.reservedSmem.cap,0x4
